	.target	sm_100

	.elftype	@"ET_EXEC"


//--------------------- .note.nv.tkinfo           --------------------------
	.section	.note.nv.tkinfo,"",@"SHT_NOTE"
	.sectionflags	@"SHF_NOTE_NV_TKINFO"
	.tkinfo
        /*0018*/ 	.word	0x00000081
        /*0030*/ 	.string	""
        /*0030*/ 	.string	"ptxas"
        /*0030*/ 	.string	"Cuda compilation tools, release 12.9, V12.9.86"
        /*0030*/ 	.string	"Build cuda_12.9.r12.9/compiler.36037853_0"
        /*0030*/ 	.string	"-regUsageLevel 10 -arch sm_100f -m 64 "



//--------------------- .note.nv.cuver            --------------------------
	.section	.note.nv.cuver,"",@"SHT_NOTE"
	.sectionflags	@"SHF_NOTE_NV_CUVER"
        /*0018*/ 	.short	0x0001
        /*001a*/ 	.short	0x0064
        /*001c*/ 	.short	0x0001
        /*001e*/ 	.short	0x0000
        /*0020*/ 	.short	0x0001
        /*0022*/ 	.short	0x0000


//--------------------- .nv.info                  --------------------------
	.section	.nv.info,"",@"SHT_CUDA_INFO"
	.align	4


	//----- nvinfo : EIATTR_REGCOUNT
	.align		4
        /*0000*/ 	.byte	0x04, 0x2f
        /*0002*/ 	.short	(.L_15 - .L_14)
	.align		4
.L_14:
        /*0004*/ 	.word	index@(_ZN9deep_gemm24sm100_fp8_gemm_1d1d_implILN4cute4UMMA5MajorE0ELS3_0ELj0ELj4096ELj7168ELj128ELj224ELj128ELj1ELj128ELj128ELj64ELj4ELj128ELj128ELj1ELb0ELj147ELNS_8GemmTypeE0ELb0EN7cutlass10bfloat16_tENS_16EpilogueIdentityEEEvPijjj14CUtensorMap_stS9_S9_S9_S9_)
        /*0008*/ 	.word	0x00000038


	//----- nvinfo : EIATTR_FRAME_SIZE
	.align		4
.L_15:
        /*000c*/ 	.byte	0x04, 0x11
        /*000e*/ 	.short	(.L_17 - .L_16)
	.align		4
.L_16:
        /*0010*/ 	.word	index@($__internal_3_$__cuda_sm20_div_u16)
        /*0014*/ 	.word	0x00000000


	//----- nvinfo : EIATTR_FRAME_SIZE
	.align		4
.L_17:
        /*0018*/ 	.byte	0x04, 0x11
        /*001a*/ 	.short	(.L_19 - .L_18)
	.align		4
.L_18:
        /*001c*/ 	.word	index@($__internal_2_$__cuda_sm10x_tcgen05_guardrail_trap_unallocated_columns_being_dealloced)
        /*0020*/ 	.word	0x00000000


	//----- nvinfo : EIATTR_FRAME_SIZE
	.align		4
.L_19:
        /*0024*/ 	.byte	0x04, 0x11
        /*0026*/ 	.short	(.L_21 - .L_20)
	.align		4
.L_20:
        /*0028*/ 	.word	index@($__internal_1_$__cuda_sm10x_tcgen05_guardrail_trap_phase_invalid_during_alloc)
        /*002c*/ 	.word	0x00000000


	//----- nvinfo : EIATTR_FRAME_SIZE
	.align		4
.L_21:
        /*0030*/ 	.byte	0x04, 0x11
        /*0032*/ 	.short	(.L_23 - .L_22)
	.align		4
.L_22:
        /*0034*/ 	.word	index@($__internal_0_$__cuda_sm10x_tcgen05_guardrail_trap_col_being_dealloced_not_returned_by_alloc)
        /*0038*/ 	.word	0x00000000


	//----- nvinfo : EIATTR_FRAME_SIZE
	.align		4
.L_23:
        /*003c*/ 	.byte	0x04, 0x11
        /*003e*/ 	.short	(.L_25 - .L_24)
	.align		4
.L_24:
        /*0040*/ 	.word	index@(_ZN9deep_gemm24sm100_fp8_gemm_1d1d_implILN4cute4UMMA5MajorE0ELS3_0ELj0ELj4096ELj7168ELj128ELj224ELj128ELj1ELj128ELj128ELj64ELj4ELj128ELj128ELj1ELb0ELj147ELNS_8GemmTypeE0ELb0EN7cutlass10bfloat16_tENS_16EpilogueIdentityEEEvPijjj14CUtensorMap_stS9_S9_S9_S9_)
        /*0044*/ 	.word	0x00000000


	//----- nvinfo : EIATTR_MIN_STACK_SIZE
	.align		4
.L_25:
        /*0048*/ 	.byte	0x04, 0x12
        /*004a*/ 	.short	(.L_27 - .L_26)
	.align		4
.L_26:
        /*004c*/ 	.word	index@(_ZN9deep_gemm24sm100_fp8_gemm_1d1d_implILN4cute4UMMA5MajorE0ELS3_0ELj0ELj4096ELj7168ELj128ELj224ELj128ELj1ELj128ELj128ELj64ELj4ELj128ELj128ELj1ELb0ELj147ELNS_8GemmTypeE0ELb0EN7cutlass10bfloat16_tENS_16EpilogueIdentityEEEvPijjj14CUtensorMap_stS9_S9_S9_S9_)
        /*0050*/ 	.word	0x00000000
.L_27:


//--------------------- .nv.info._ZN9deep_gemm24sm100_fp8_gemm_1d1d_implILN4cute4UMMA5MajorE0ELS3_0ELj0ELj4096ELj7168ELj128ELj224ELj128ELj1ELj128ELj128ELj64ELj4ELj128ELj128ELj1ELb0ELj147ELNS_8GemmTypeE0ELb0EN7cutlass10bfloat16_tENS_16EpilogueIdentityEEEvPijjj14CUtensorMap_stS9_S9_S9_S9_ --------------------------
	.section	.nv.info._ZN9deep_gemm24sm100_fp8_gemm_1d1d_implILN4cute4UMMA5MajorE0ELS3_0ELj0ELj4096ELj7168ELj128ELj224ELj128ELj1ELj128ELj128ELj64ELj4ELj128ELj128ELj1ELb0ELj147ELNS_8GemmTypeE0ELb0EN7cutlass10bfloat16_tENS_16EpilogueIdentityEEEvPijjj14CUtensorMap_stS9_S9_S9_S9_,"",@"SHT_CUDA_INFO"
	.sectionflags	@""
	.align	4


	//----- nvinfo : EIATTR_CUDA_API_VERSION
	.align		4
        /*0000*/ 	.byte	0x04, 0x37
        /*0002*/ 	.short	(.L_29 - .L_28)
.L_28:
        /*0004*/ 	.word	0x00000081


	//----- nvinfo : EIATTR_KPARAM_INFO
	.align		4
.L_29:
        /*0008*/ 	.byte	0x04, 0x17
        /*000a*/ 	.short	(.L_31 - .L_30)
.L_30:
        /*000c*/ 	.word	0x00000000
        /*0010*/ 	.short	0x0008
        /*0012*/ 	.short	0x0240
        /*0014*/ 	.byte	0x00, 0xf0, 0x01, 0x02


	//----- nvinfo : EIATTR_KPARAM_INFO
	.align		4
.L_31:
        /*0018*/ 	.byte	0x04, 0x17
        /*001a*/ 	.short	(.L_33 - .L_32)
.L_32:
        /*001c*/ 	.word	0x00000000
        /*0020*/ 	.short	0x0007
        /*0022*/ 	.short	0x01c0
        /*0024*/ 	.byte	0x00, 0xf0, 0x01, 0x02


	//----- nvinfo : EIATTR_KPARAM_INFO
	.align		4
.L_33:
        /*0028*/ 	.byte	0x04, 0x17
        /*002a*/ 	.short	(.L_35 - .L_34)
.L_34:
        /*002c*/ 	.word	0x00000000
        /*0030*/ 	.short	0x0006
        /*0032*/ 	.short	0x0140
        /*0034*/ 	.byte	0x00, 0xf0, 0x01, 0x02


	//----- nvinfo : EIATTR_KPARAM_INFO
	.align		4
.L_35:
        /*0038*/ 	.byte	0x04, 0x17
        /*003a*/ 	.short	(.L_37 - .L_36)
.L_36:
        /*003c*/ 	.word	0x00000000
        /*0040*/ 	.short	0x0005
        /*0042*/ 	.short	0x00c0
        /*0044*/ 	.byte	0x00, 0xf0, 0x01, 0x02


	//----- nvinfo : EIATTR_KPARAM_INFO
	.align		4
.L_37:
        /*0048*/ 	.byte	0x04, 0x17
        /*004a*/ 	.short	(.L_39 - .L_38)
.L_38:
        /*004c*/ 	.word	0x00000000
        /*0050*/ 	.short	0x0004
        /*0052*/ 	.short	0x0040
        /*0054*/ 	.byte	0x00, 0xf0, 0x01, 0x02


	//----- nvinfo : EIATTR_KPARAM_INFO
	.align		4
.L_39:
        /*0058*/ 	.byte	0x04, 0x17
        /*005a*/ 	.short	(.L_41 - .L_40)
.L_40:
        /*005c*/ 	.word	0x00000000
        /*0060*/ 	.short	0x0003
        /*0062*/ 	.short	0x0010
        /*0064*/ 	.byte	0x00, 0xf0, 0x11, 0x00


	//----- nvinfo : EIATTR_KPARAM_INFO
	.align		4
.L_41:
        /*0068*/ 	.byte	0x04, 0x17
        /*006a*/ 	.short	(.L_43 - .L_42)
.L_42:
        /*006c*/ 	.word	0x00000000
        /*0070*/ 	.short	0x0002
        /*0072*/ 	.short	0x000c
        /*0074*/ 	.byte	0x00, 0xf0, 0x11, 0x00


	//----- nvinfo : EIATTR_KPARAM_INFO
	.align		4
.L_43:
        /*0078*/ 	.byte	0x04, 0x17
        /*007a*/ 	.short	(.L_45 - .L_44)
.L_44:
        /*007c*/ 	.word	0x00000000
        /*0080*/ 	.short	0x0001
        /*0082*/ 	.short	0x0008
        /*0084*/ 	.byte	0x00, 0xf0, 0x11, 0x00


	//----- nvinfo : EIATTR_KPARAM_INFO
	.align		4
.L_45:
        /*0088*/ 	.byte	0x04, 0x17
        /*008a*/ 	.short	(.L_47 - .L_46)
.L_46:
        /*008c*/ 	.word	0x00000000
        /*0090*/ 	.short	0x0000
        /*0092*/ 	.short	0x0000
        /*0094*/ 	.byte	0x00, 0xf5, 0x21, 0x00


	//----- nvinfo : EIATTR_AT_ENTRY_FRAGMENTS
	.align		4
.L_47:
        /*0098*/ 	.byte	0x04, 0x4f
        /*009a*/ 	.short	(.L_49 - .L_48)


	//   ....[0]....
.L_48:
        /*009c*/ 	.word	0x00000004


	//----- nvinfo : EIATTR_RESERVED_SMEM_USED
	.align		4
.L_49:
        /*00a0*/ 	.byte	0x01, 0x41
	.zero		2


	//----- nvinfo : EIATTR_SPARSE_MMA_MASK
	.align		4
        /*00a4*/ 	.byte	0x03, 0x50
        /*00a6*/ 	.short	0x0000


	//----- nvinfo : EIATTR_TCGEN05_1CTA_USED
	.align		4
        /*00a8*/ 	.byte	0x01, 0x51
	.zero		2


	//----- nvinfo : EIATTR_MAXREG_COUNT
	.align		4
        /*00ac*/ 	.byte	0x03, 0x1b
        /*00ae*/ 	.short	0x00ff


	//----- nvinfo : EIATTR_NUM_BARRIERS
	.align		4
        /*00b0*/ 	.byte	0x02, 0x4c
        /*00b2*/ 	.byte	0x09
	.zero		1


	//----- nvinfo : EIATTR_INT_WARP_WIDE_INSTR_OFFSETS
	.align		4
        /*00b4*/ 	.byte	0x04, 0x31
        /*00b6*/ 	.short	(.L_51 - .L_50)


	//   ....[0]....
.L_50:
        /*00b8*/ 	.word	0x00003f40


	//   ....[1]....
        /*00bc*/ 	.word	0x00003f60


	//----- nvinfo : EIATTR_COOP_GROUP_MASK_REGIDS
	.align		4
.L_51:
        /*00c0*/ 	.byte	0x04, 0x29
        /*00c2*/ 	.short	(.L_53 - .L_52)


	//   ....[0]....
.L_52:
        /*00c4*/ 	.word	0xffffffff


	//   ....[1]....
        /*00c8*/ 	.word	0xffffffff


	//   ....[2]....
        /*00cc*/ 	.word	0xffffffff


	//   ....[3]....
        /*00d0*/ 	.word	0xffffffff


	//   ....[4]....
        /*00d4*/ 	.word	0xffffffff


	//   ....[5]....
        /*00d8*/ 	.word	0xffffffff


	//   ....[6]....
        /*00dc*/ 	.word	0xffffffff


	//   ....[7]....
        /*00e0*/ 	.word	0xffffffff


	//   ....[8]....
        /*00e4*/ 	.word	0xffffffff


	//   ....[9]....
        /*00e8*/ 	.word	0xffffffff


	//   ....[10]....
        /*00ec*/ 	.word	0xffffffff


	//   ....[11]....
        /*00f0*/ 	.word	0xffffffff


	//   ....[12]....
        /*00f4*/ 	.word	0xffffffff


	//   ....[13]....
        /*00f8*/ 	.word	0xffffffff


	//----- nvinfo : EIATTR_COOP_GROUP_INSTR_OFFSETS
	.align		4
.L_53:
        /*00fc*/ 	.byte	0x04, 0x28
        /*00fe*/ 	.short	(.L_55 - .L_54)


	//   ....[0]....
.L_54:
        /*0100*/ 	.word	0x00000030


	//   ....[1]....
        /*0104*/ 	.word	0x00000470


	//   ....[2]....
        /*0108*/ 	.word	0x00000730


	//   ....[3]....
        /*010c*/ 	.word	0x00000b70


	//   ....[4]....
        /*0110*/ 	.word	0x00000c20


	//   ....[5]....
        /*0114*/ 	.word	0x00000cd0


	//   ....[6]....
        /*0118*/ 	.word	0x000012c0


	//   ....[7]....
        /*011c*/ 	.word	0x000012e0


	//   ....[8]....
        /*0120*/ 	.word	0x00001300


	//   ....[9]....
        /*0124*/ 	.word	0x00001550


	//   ....[10]....
        /*0128*/ 	.word	0x00001580


	//   ....[11]....
        /*012c*/ 	.word	0x000015c0


	//   ....[12]....
        /*0130*/ 	.word	0x00003e60


	//   ....[13]....
        /*0134*/ 	.word	0x00004020


	//----- nvinfo : EIATTR_VRC_CTA_INIT_COUNT
	.align		4
.L_55:
        /*0138*/ 	.byte	0x02, 0x4a
        /*013a*/ 	.byte	0x80
	.zero		1


	//----- nvinfo : EIATTR_MBARRIER_INSTR_OFFSETS
	.align		4
        /*013c*/ 	.byte	0x04, 0x39
        /*013e*/ 	.short	(.L_57 - .L_56)


	//   ....[0]....
.L_56:
        /*0140*/ 	.word	0x00000330
        /*0144*/ 	.word	0x000000ff
        /*0148*/ 	.word	0x00031800
        /*014c*/ 	.short	0x0100
        /*014e*/ 	.byte	0x05
	.zero		1


	//   ....[1]....
        /*0150*/ 	.word	0x00000340
        /*0154*/ 	.word	0x000000ff
        /*0158*/ 	.word	0x00031820
        /*015c*/ 	.short	0x0100
        /*015e*/ 	.byte	0x05
	.zero		1


	//   ....[2]....
        /*0160*/ 	.word	0x00000350
        /*0164*/ 	.word	0x000000ff
        /*0168*/ 	.word	0x00031840
        /*016c*/ 	.short	0x0100
        /*016e*/ 	.byte	0x05
	.zero		1


	//   ....[3]....
        /*0170*/ 	.word	0x00000360
        /*0174*/ 	.word	0x000000ff
        /*0178*/ 	.word	0x00031808
        /*017c*/ 	.short	0x0100
        /*017e*/ 	.byte	0x05
	.zero		1


	//   ....[4]....
        /*0180*/ 	.word	0x00000370
        /*0184*/ 	.word	0x000000ff
        /*0188*/ 	.word	0x00031828
        /*018c*/ 	.short	0x0100
        /*018e*/ 	.byte	0x05
	.zero		1


	//   ....[5]....
        /*0190*/ 	.word	0x00000380
        /*0194*/ 	.word	0x000000ff
        /*0198*/ 	.word	0x00031848
        /*019c*/ 	.short	0x0100
        /*019e*/ 	.byte	0x05
	.zero		1


	//   ....[6]....
        /*01a0*/ 	.word	0x00000390
        /*01a4*/ 	.word	0x000000ff
        /*01a8*/ 	.word	0x00031810
        /*01ac*/ 	.short	0x0100
        /*01ae*/ 	.byte	0x05
	.zero		1


	//   ....[7]....
        /*01b0*/ 	.word	0x000003a0
        /*01b4*/ 	.word	0x000000ff
        /*01b8*/ 	.word	0x00031830
        /*01bc*/ 	.short	0x0100
        /*01be*/ 	.byte	0x05
	.zero		1


	//   ....[8]....
        /*01c0*/ 	.word	0x000003b0
        /*01c4*/ 	.word	0x000000ff
        /*01c8*/ 	.word	0x00031850
        /*01cc*/ 	.short	0x0100
        /*01ce*/ 	.byte	0x05
	.zero		1


	//   ....[9]....
        /*01d0*/ 	.word	0x000003c0
        /*01d4*/ 	.word	0x000000ff
        /*01d8*/ 	.word	0x00031818
        /*01dc*/ 	.short	0x0100
        /*01de*/ 	.byte	0x05
	.zero		1


	//   ....[10]....
        /*01e0*/ 	.word	0x000003d0
        /*01e4*/ 	.word	0x000000ff
        /*01e8*/ 	.word	0x00031838
        /*01ec*/ 	.short	0x0100
        /*01ee*/ 	.byte	0x05
	.zero		1


	//   ....[11]....
        /*01f0*/ 	.word	0x000003e0
        /*01f4*/ 	.word	0x000000ff
        /*01f8*/ 	.word	0x00031858
        /*01fc*/ 	.short	0x0100
        /*01fe*/ 	.byte	0x05
	.zero		1


	//   ....[12]....
        /*0200*/ 	.word	0x000003f0
        /*0204*/ 	.word	0x000000ff
        /*0208*/ 	.word	0x00031860
        /*020c*/ 	.short	0x0100
        /*020e*/ 	.byte	0x05
	.zero		1


	//   ....[13]....
        /*0210*/ 	.word	0x00000400
        /*0214*/ 	.word	0x000000ff
        /*0218*/ 	.word	0x00031870
        /*021c*/ 	.short	0x0100
        /*021e*/ 	.byte	0x05
	.zero		1


	//   ....[14]....
        /*0220*/ 	.word	0x00000410
        /*0224*/ 	.word	0x000000ff
        /*0228*/ 	.word	0x00031868
        /*022c*/ 	.short	0x0100
        /*022e*/ 	.byte	0x05
	.zero		1


	//   ....[15]....
        /*0230*/ 	.word	0x00000420
        /*0234*/ 	.word	0x000000ff
        /*0238*/ 	.word	0x00031878
        /*023c*/ 	.short	0x0100
        /*023e*/ 	.byte	0x05
	.zero		1


	//   ....[16]....
        /*0240*/ 	.word	0x00000a20
        /*0244*/ 	.word	0x00000002
        /*0248*/ 	.word	0x00031800
        /*024c*/ 	.short	0x010a
        /*024e*/ 	.byte	0xff
	.zero		1


	//   ....[17]....
        /*0250*/ 	.word	0x00000db0
        /*0254*/ 	.word	0x00000002
        /*0258*/ 	.word	0x00000000
        /*025c*/ 	.short	0x0101
        /*025e*/ 	.byte	0xff
	.zero		1


	//   ....[18]....
        /*0260*/ 	.word	0x000010d0
        /*0264*/ 	.word	0x00000000
        /*0268*/ 	.word	0x00031870
        /*026c*/ 	.short	0x010a
        /*026e*/ 	.byte	0x08
	.zero		1


	//   ....[19]....
        /*0270*/ 	.word	0x00001150
        /*0274*/ 	.word	0x000000ff
        /*0278*/ 	.word	0x00031840
        /*027c*/ 	.short	0x010a
        /*027e*/ 	.byte	0x0a
	.zero		1


	//   ....[20]....
        /*0280*/ 	.word	0x00001520
        /*0284*/ 	.word	0x000000ff
        /*0288*/ 	.word	0x00031840
        /*028c*/ 	.short	0x010a
        /*028e*/ 	.byte	0x0d
	.zero		1


	//   ....[21]....
        /*0290*/ 	.word	0x00001af0
        /*0294*/ 	.word	0x00000003
        /*0298*/ 	.word	0x00031820
        /*029c*/ 	.short	0x010a
        /*029e*/ 	.byte	0xff
	.zero		1


	//   ....[22]....
        /*02a0*/ 	.word	0x00001d90
        /*02a4*/ 	.word	0x00000003
        /*02a8*/ 	.word	0x00031828
        /*02ac*/ 	.short	0x010a
        /*02ae*/ 	.byte	0xff
	.zero		1


	//   ....[23]....
        /*02b0*/ 	.word	0x00001ef0
        /*02b4*/ 	.word	0x00000003
        /*02b8*/ 	.word	0x00031830
        /*02bc*/ 	.short	0x010a
        /*02be*/ 	.byte	0xff
	.zero		1


	//   ....[24]....
        /*02c0*/ 	.word	0x00002040
        /*02c4*/ 	.word	0x00000003
        /*02c8*/ 	.word	0x00031838
        /*02cc*/ 	.short	0x010a
        /*02ce*/ 	.byte	0xff
	.zero		1


	//   ....[25]....
        /*02d0*/ 	.word	0x00002520
        /*02d4*/ 	.word	0x00000002
        /*02d8*/ 	.word	0x00031860
        /*02dc*/ 	.short	0x010a
        /*02de*/ 	.byte	0xff
	.zero		1


	//   ....[26]....
        /*02e0*/ 	.word	0x00003ce0
        /*02e4*/ 	.word	0x00000002
        /*02e8*/ 	.word	0x00000000
        /*02ec*/ 	.short	0x0101
        /*02ee*/ 	.byte	0xff
	.zero		1


	//   ....[27]....
        /*02f0*/ 	.word	0x00004050
        /*02f4*/ 	.word	0x00000002
        /*02f8*/ 	.word	0x00031800
        /*02fc*/ 	.short	0x010a
        /*02fe*/ 	.byte	0xff
	.zero		1


	//   ....[28]....
        /*0300*/ 	.word	0x000040d0
        /*0304*/ 	.word	0x00000000
        /*0308*/ 	.word	0x00031870
        /*030c*/ 	.short	0x010a
        /*030e*/ 	.byte	0xff
	.zero		1


	//   ....[29]....
        /*0310*/ 	.word	0x00004140
        /*0314*/ 	.word	0x00000002
        /*0318*/ 	.word	0x00031840
        /*031c*/ 	.short	0x010a
        /*031e*/ 	.byte	0xff
	.zero		1


	//   ....[30]....
        /*0320*/ 	.word	0x000041b0
        /*0324*/ 	.word	0x00000002
        /*0328*/ 	.word	0x00031840
        /*032c*/ 	.short	0x010a
        /*032e*/ 	.byte	0xff
	.zero		1


	//   ....[31]....
        /*0330*/ 	.word	0x00004220
        /*0334*/ 	.word	0x00000003
        /*0338*/ 	.word	0x00031820
        /*033c*/ 	.short	0x010a
        /*033e*/ 	.byte	0xff
	.zero		1


	//   ....[32]....
        /*0340*/ 	.word	0x00004280
        /*0344*/ 	.word	0x00000003
        /*0348*/ 	.word	0x00031828
        /*034c*/ 	.short	0x010a
        /*034e*/ 	.byte	0xff
	.zero		1


	//   ....[33]....
        /*0350*/ 	.word	0x000042e0
        /*0354*/ 	.word	0x00000003
        /*0358*/ 	.word	0x00031830
        /*035c*/ 	.short	0x010a
        /*035e*/ 	.byte	0xff
	.zero		1


	//   ....[34]....
        /*0360*/ 	.word	0x00004350
        /*0364*/ 	.word	0x00000003
        /*0368*/ 	.word	0x00031838
        /*036c*/ 	.short	0x010a
        /*036e*/ 	.byte	0xff
	.zero		1


	//   ....[35]....
        /*0370*/ 	.word	0x000043b0
        /*0374*/ 	.word	0x00000002
        /*0378*/ 	.word	0x00031860
        /*037c*/ 	.short	0x010a
        /*037e*/ 	.byte	0xff
	.zero		1


	//----- nvinfo : EIATTR_NUM_MBARRIERS
	.align		4
.L_57:
        /*0380*/ 	.byte	0x03, 0x38
        /*0382*/ 	.short	0x0010


	//----- nvinfo : EIATTR_EXIT_INSTR_OFFSETS
	.align		4
        /*0384*/ 	.byte	0x04, 0x1c
        /*0386*/ 	.short	(.L_59 - .L_58)


	//   ....[0]....
.L_58:
        /*0388*/ 	.word	0x00000830


	//   ....[1]....
        /*038c*/ 	.word	0x00000e10


	//   ....[2]....
        /*0390*/ 	.word	0x00000ef0


	//   ....[3]....
        /*0394*/ 	.word	0x00001840


	//   ....[4]....
        /*0398*/ 	.word	0x000018b0


	//   ....[5]....
        /*039c*/ 	.word	0x000021d0


	//   ....[6]....
        /*03a0*/ 	.word	0x00002230


	//   ....[7]....
        /*03a4*/ 	.word	0x00003e40


	//   ....[8]....
        /*03a8*/ 	.word	0x00004030


	//----- nvinfo : EIATTR_MAX_THREADS
	.align		4
.L_59:
        /*03ac*/ 	.byte	0x04, 0x05
        /*03ae*/ 	.short	(.L_61 - .L_60)
.L_60:
        /*03b0*/ 	.word	0x00000100
        /*03b4*/ 	.word	0x00000001
        /*03b8*/ 	.word	0x00000001


	//----- nvinfo : EIATTR_CRS_STACK_SIZE
	.align		4
.L_61:
        /*03bc*/ 	.byte	0x04, 0x1e
        /*03be*/ 	.short	(.L_63 - .L_62)
.L_62:
        /*03c0*/ 	.word	0x00000000


	//----- nvinfo : EIATTR_CBANK_PARAM_SIZE
	.align		4
.L_63:
        /*03c4*/ 	.byte	0x03, 0x19
        /*03c6*/ 	.short	0x02c0


	//----- nvinfo : EIATTR_PARAM_CBANK
	.align		4
        /*03c8*/ 	.byte	0x04, 0x0a
        /*03ca*/ 	.short	(.L_65 - .L_64)
	.align		4
.L_64:
        /*03cc*/ 	.word	index@(.nv.constant0._ZN9deep_gemm24sm100_fp8_gemm_1d1d_implILN4cute4UMMA5MajorE0ELS3_0ELj0ELj4096ELj7168ELj128ELj224ELj128ELj1ELj128ELj128ELj64ELj4ELj128ELj128ELj1ELb0ELj147ELNS_8GemmTypeE0ELb0EN7cutlass10bfloat16_tENS_16EpilogueIdentityEEEvPijjj14CUtensorMap_stS9_S9_S9_S9_)
        /*03d0*/ 	.short	0x0380
        /*03d2*/ 	.short	0x02c0


	//----- nvinfo : EIATTR_SW_WAR
	.align		4
.L_65:
        /*03d4*/ 	.byte	0x04, 0x36
        /*03d6*/ 	.short	(.L_67 - .L_66)
.L_66:
        /*03d8*/ 	.word	0x00000008
.L_67:


//--------------------- .nv.compat                --------------------------
	.section	.nv.compat,"",@"SHT_CUDA_COMPAT_INFO"
	.align	4
        /*0000*/ 	.byte	0x02, 0x02, 0x02, 0x00, 0x02, 0x05, 0x05, 0x00, 0x02, 0x03, 0x01, 0x00, 0x02, 0x06, 0x01, 0x00


//--------------------- .nv.callgraph             --------------------------
	.section	.nv.callgraph,"",@"SHT_CUDA_CALLGRAPH"
	.align	4
	.sectionentsize	8
	.align		4
        /*0000*/ 	.word	0x00000000
	.align		4
        /*0004*/ 	.word	0xffffffff
	.align		4
        /*0008*/ 	.word	0x00000000
	.align		4
        /*000c*/ 	.word	0xfffffffe
	.align		4
        /*0010*/ 	.word	0x00000000
	.align		4
        /*0014*/ 	.word	0xfffffffd
	.align		4
        /*0018*/ 	.word	0x00000000
	.align		4
        /*001c*/ 	.word	0xfffffffc


//--------------------- .nv.constant4             --------------------------
	.section	.nv.constant4,"a",@progbits
	.align	8
	.align		8
.nv.constant4:
        /*0000*/ 	.dword	_ZN47_INTERNAL_a5cda68b_9_kernel_cu_ecc09057_28963364cuda3std3__45__cpo5beginE
	.align		8
        /*0008*/ 	.dword	_ZN47_INTERNAL_a5cda68b_9_kernel_cu_ecc09057_28963364cuda3std3__45__cpo3endE
	.align		8
        /*0010*/ 	.dword	_ZN47_INTERNAL_a5cda68b_9_kernel_cu_ecc09057_28963364cuda3std3__45__cpo6cbeginE
	.align		8
        /*0018*/ 	.dword	_ZN47_INTERNAL_a5cda68b_9_kernel_cu_ecc09057_28963364cuda3std3__45__cpo4cendE
	.align		8
        /*0020*/ 	.dword	_ZN47_INTERNAL_a5cda68b_9_kernel_cu_ecc09057_28963364cuda3std3__449_GLOBAL__N__a5cda68b_9_kernel_cu_ecc09057_28963366ignoreE
	.align		8
        /*0028*/ 	.dword	_ZN47_INTERNAL_a5cda68b_9_kernel_cu_ecc09057_28963364cuda3std3__419piecewise_constructE
	.align		8
        /*0030*/ 	.dword	_ZN47_INTERNAL_a5cda68b_9_kernel_cu_ecc09057_28963364cuda3std3__48in_placeE
	.align		8
        /*0038*/ 	.dword	_ZN47_INTERNAL_a5cda68b_9_kernel_cu_ecc09057_28963364cuda3std6ranges3__45__cpo4swapE
	.align		8
        /*0040*/ 	.dword	_ZN47_INTERNAL_a5cda68b_9_kernel_cu_ecc09057_28963364cuda3std6ranges3__45__cpo9iter_moveE
	.align		8
        /*0048*/ 	.dword	_ZN47_INTERNAL_a5cda68b_9_kernel_cu_ecc09057_28963364cute7productE
	.align		8
        /*0050*/ 	.dword	_ZN47_INTERNAL_a5cda68b_9_kernel_cu_ecc09057_28963364cute1_E


//--------------------- .text._ZN9deep_gemm24sm100_fp8_gemm_1d1d_implILN4cute4UMMA5MajorE0ELS3_0ELj0ELj4096ELj7168ELj128ELj224ELj128ELj1ELj128ELj128ELj64ELj4ELj128ELj128ELj1ELb0ELj147ELNS_8GemmTypeE0ELb0EN7cutlass10bfloat16_tENS_16EpilogueIdentityEEEvPijjj14CUtensorMap_stS9_S9_S9_S9_ --------------------------
	.section	.text._ZN9deep_gemm24sm100_fp8_gemm_1d1d_implILN4cute4UMMA5MajorE0ELS3_0ELj0ELj4096ELj7168ELj128ELj224ELj128ELj1ELj128ELj128ELj64ELj4ELj128ELj128ELj1ELb0ELj147ELNS_8GemmTypeE0ELb0EN7cutlass10bfloat16_tENS_16EpilogueIdentityEEEvPijjj14CUtensorMap_stS9_S9_S9_S9_,"ax",@progbits
	.align	128
        .global         _ZN9deep_gemm24sm100_fp8_gemm_1d1d_implILN4cute4UMMA5MajorE0ELS3_0ELj0ELj4096ELj7168ELj128ELj224ELj128ELj1ELj128ELj128ELj64ELj4ELj128ELj128ELj1ELb0ELj147ELNS_8GemmTypeE0ELb0EN7cutlass10bfloat16_tENS_16EpilogueIdentityEEEvPijjj14CUtensorMap_stS9_S9_S9_S9_
        .type           _ZN9deep_gemm24sm100_fp8_gemm_1d1d_implILN4cute4UMMA5MajorE0ELS3_0ELj0ELj4096ELj7168ELj128ELj224ELj128ELj1ELj128ELj128ELj64ELj4ELj128ELj128ELj1ELb0ELj147ELNS_8GemmTypeE0ELb0EN7cutlass10bfloat16_tENS_16EpilogueIdentityEEEvPijjj14CUtensorMap_stS9_S9_S9_S9_,@function
        .size           _ZN9deep_gemm24sm100_fp8_gemm_1d1d_implILN4cute4UMMA5MajorE0ELS3_0ELj0ELj4096ELj7168ELj128ELj224ELj128ELj1ELj128ELj128ELj64ELj4ELj128ELj128ELj1ELb0ELj147ELNS_8GemmTypeE0ELb0EN7cutlass10bfloat16_tENS_16EpilogueIdentityEEEvPijjj14CUtensorMap_stS9_S9_S9_S9_,(.L_x_81 - _ZN9deep_gemm24sm100_fp8_gemm_1d1d_implILN4cute4UMMA5MajorE0ELS3_0ELj0ELj4096ELj7168ELj128ELj224ELj128ELj1ELj128ELj128ELj64ELj4ELj128ELj128ELj1ELb0ELj147ELNS_8GemmTypeE0ELb0EN7cutlass10bfloat16_tENS_16EpilogueIdentityEEEvPijjj14CUtensorMap_stS9_S9_S9_S9_)
        .other          _ZN9deep_gemm24sm100_fp8_gemm_1d1d_implILN4cute4UMMA5MajorE0ELS3_0ELj0ELj4096ELj7168ELj128ELj224ELj128ELj1ELj128ELj128ELj64ELj4ELj128ELj128ELj1ELb0ELj147ELNS_8GemmTypeE0ELb0EN7cutlass10bfloat16_tENS_16EpilogueIdentityEEEvPijjj14CUtensorMap_stS9_S9_S9_S9_,@"STO_CUDA_ENTRY STV_DEFAULT"
_ZN9deep_gemm24sm100_fp8_gemm_1d1d_implILN4cute4UMMA5MajorE0ELS3_0ELj0ELj4096ELj7168ELj128ELj224ELj128ELj1ELj128ELj128ELj64ELj4ELj128ELj128ELj1ELb0ELj147ELNS_8GemmTypeE0ELb0EN7cutlass10bfloat16_tENS_16EpilogueIdentityEEEvPijjj14CUtensorMap_stS9_S9_S9_S9_:
.text._ZN9deep_gemm24sm100_fp8_gemm_1d1d_implILN4cute4UMMA5MajorE0ELS3_0ELj0ELj4096ELj7168ELj128ELj224ELj128ELj1ELj128ELj128ELj64ELj4ELj128ELj128ELj1ELb0ELj147ELNS_8GemmTypeE0ELb0EN7cutlass10bfloat16_tENS_16EpilogueIdentityEEEvPijjj14CUtensorMap_stS9_S9_S9_S9_:
[----:B------:R-:W1:Y:S01]  /*0000*/  LDC R1, c[0x0][0x37c] ;  /* 0x0000df00ff017b82 */ /* 0x000e620000000800 */
[----:B------:R-:W2:Y:S02]  /*0010*/  S2R R0, SR_TID.X ;  /* 0x0000000000007919 */ /* 0x000ea40000002100 */
[----:B--2---:R-:W-:-:S05]  /*0020*/  SHF.R.U32.HI R0, RZ, 0x5, R0 ;  /* 0x00000005ff007819 */ /* 0x004fca0000011600 */
[----:B------:R-:W2:Y:S02]  /*0030*/  SHFL.IDX PT, R3, R0, RZ, 0x1f ;  /* 0x00001fff00037589 */ /* 0x000ea400000e0000 */
[----:B--2---:R-:W-:-:S13]  /*0040*/  ISETP.NE.AND P0, PT, R3, 0x2, PT ;  /* 0x000000020300780c */ /* 0x004fda0003f05270 */
[----:B-1----:R-:W-:Y:S05]  /*0050*/  @!P0 BRA `(.L_x_0) ;  /* 0x0000000400008947 */ /* 0x002fea0003800000 */
[----:B------:R-:W-:-:S13]  /*0060*/  ISETP.NE.AND P0, PT, R3, 0x1, PT ;  /* 0x000000010300780c */ /* 0x000fda0003f05270 */
[----:B------:R-:W-:Y:S05]  /*0070*/  @!P0 BRA `(.L_x_1) ;  /* 0x0000000000608947 */ /* 0x000fea0003800000 */
[----:B------:R-:W-:-:S13]  /*0080*/  ISETP.NE.AND P0, PT, R3, RZ, PT ;  /* 0x000000ff0300720c */ /* 0x000fda0003f05270 */
[----:B------:R-:W-:Y:S05]  /*0090*/  @P0 BRA `(.L_x_2) ;  /* 0x0000000400a80947 */ /* 0x000fea0003800000 */
[----:B------:R-:W-:Y:S01]  /*00a0*/  ELECT P0, URZ, PT ;  /* 0x0000000000ff782f */ /* 0x000fe20003800000 */
[----:B------:R-:W-:-:S12]  /*00b0*/  BSSY.RECONVERGENT B0, `(.L_x_3) ;  /* 0x0000013000007945 */ /* 0x000fd80003800200 */
[----:B------:R-:W-:Y:S05]  /*00c0*/  @!P0 BRA `(.L_x_4) ;  /* 0x0000000000448947 */ /* 0x000fea0003800000 */
[----:B------:R-:W1:Y:S02]  /*00d0*/  LDCU.64 UR4, c[0x0][0x348] ;  /* 0x00006900ff0477ac */ /* 0x000e640008000a00 */
[----:B-1----:R-:W-:Y:S02]  /*00e0*/  UIADD3 UR12, UP4, UPT, UR4, 0x40, URZ ;  /* 0x00000040040c7890 */ /* 0x002fe4000ff9e0ff */
[----:B------:R-:W-:Y:S02]  /*00f0*/  UIADD3 UR10, UP3, UPT, UR4, 0xc0, URZ ;  /* 0x000000c0040a7890 */ /* 0x000fe4000ff7e0ff */
[----:B------:R-:W-:Y:S02]  /*0100*/  UIADD3 UR8, UP2, UPT, UR4, 0x140, URZ ;  /* 0x0000014004087890 */ /* 0x000fe4000ff5e0ff */
[----:B------:R-:W-:Y:S02]  /*0110*/  UIADD3 UR6, UP1, UPT, UR4, 0x1c0, URZ ;  /* 0x000001c004067890 */ /* 0x000fe4000ff3e0ff */
[----:B------:R-:W-:-:S02]  /*0120*/  UIADD3 UR4, UP0, UPT, UR4, 0x240, URZ ;  /* 0x0000024004047890 */ /* 0x000fc4000ff1e0ff */
[----:B------:R-:W-:Y:S02]  /*0130*/  UIADD3.X UR13, UPT, UPT, URZ, UR5, URZ, UP4, !UPT ;  /* 0x00000005ff0d7290 */ /* 0x000fe4000a7fe4ff */
[----:B------:R-:W-:Y:S02]  /*0140*/  UIADD3.X UR11, UPT, UPT, URZ, UR5, URZ, UP3, !UPT ;  /* 0x00000005ff0b7290 */ /* 0x000fe40009ffe4ff */
[----:B------:R-:W-:Y:S02]  /*0150*/  UIADD3.X UR9, UPT, UPT, URZ, UR5, URZ, UP2, !UPT ;  /* 0x00000005ff097290 */ /* 0x000fe400097fe4ff */
[----:B------:R-:W-:Y:S02]  /*0160*/  UIADD3.X UR7, UPT, UPT, URZ, UR5, URZ, UP1, !UPT ;  /* 0x00000005ff077290 */ /* 0x000fe40008ffe4ff */
[----:B------:R-:W-:Y:S01]  /*0170*/  UIADD3.X UR5, UPT, UPT, URZ, UR5, URZ, UP0, !UPT ;  /* 0x00000005ff057290 */ /* 0x000fe200087fe4ff */
[----:B------:R1:W-:Y:S02]  /*0180*/  UTMACCTL.PF [UR12] ;  /* 0x000000000c0079b9 */ /* 0x0003e40008040000 */
[----:B------:R1:W-:Y:S02]  /*0190*/  UTMACCTL.PF [UR10] ;  /* 0x000000000a0079b9 */ /* 0x0003e40008040000 */
[----:B------:R1:W-:Y:S02]  /*01a0*/  UTMACCTL.PF [UR8] ;  /* 0x00000000080079b9 */ /* 0x0003e40008040000 */
[----:B------:R1:W-:Y:S02]  /*01b0*/  UTMACCTL.PF [UR6] ;  /* 0x00000000060079b9 */ /* 0x0003e40008040000 */
[----:B------:R1:W-:Y:S02]  /*01c0*/  UTMACCTL.PF [UR4] ;  /* 0x00000000040079b9 */ /* 0x0003e40008040000 */
[----:B-1----:R-:W-:Y:S01]  /*01d0*/  NOP ;  /* 0x0000000000007918 */ /* 0x002fe20000000000 */
.L_x_4:
[----:B------:R-:W-:Y:S05]  /*01e0*/  BSYNC.RECONVERGENT B0 ;  /* 0x0000000000007941 */ /* 0x000fea0003800200 */
.L_x_3:
[----:B------:R-:W-:Y:S05]  /*01f0*/  BRA `(.L_x_2) ;  /* 0x0000000400507947 */ /* 0x000fea0003800000 */
.L_x_1:
[----:B------:R-:W-:Y:S01]  /*0200*/  ELECT P0, URZ, PT ;  /* 0x0000000000ff782f */ /* 0x000fe20003800000 */
[----:B------:R-:W-:-:S12]  /*0210*/  BSSY.RECONVERGENT B0, `(.L_x_5) ;  /* 0x0000023000007945 */ /* 0x000fd80003800200 */
[----:B------:R-:W-:Y:S05]  /*0220*/  @!P0 BRA `(.L_x_6) ;  /* 0x0000000000848947 */ /* 0x000fea0003800000 */
[----:B------:R-:W1:Y:S01]  /*0230*/  S2UR UR5, SR_CgaCtaId ;  /* 0x00000000000579c3 */ /* 0x000e620000008800 */
[----:B------:R-:W-:Y:S01]  /*0240*/  UMOV UR7, 0x400 ;  /* 0x0000040000077882 */ /* 0x000fe20000000000 */
[----:B------:R-:W-:Y:S01]  /*0250*/  UMOV UR6, 0x1 ;  /* 0x0000000100067882 */ /* 0x000fe20000000000 */
[----:B------:R-:W-:Y:S02]  /*0260*/  UMOV UR4, 0x20 ;  /* 0x0000002000047882 */ /* 0x000fe40000000000 */
[----:B------:R-:W-:-:S04]  /*0270*/  UIADD3 UR8, UPT, UPT, -UR4, 0x100000, URZ ;  /* 0x0010000004087890 */ /* 0x000fc8000fffe1ff */
[----:B------:R-:W-:Y:S02]  /*0280*/  USHF.L.U32 UR9, UR8, 0xb, URZ ;  /* 0x0000000b08097899 */ /* 0x000fe400080006ff */
[----:B------:R-:W-:Y:S01]  /*0290*/  USHF.L.U32 UR8, UR8, 0x1, URZ ;  /* 0x0000000108087899 */ /* 0x000fe200080006ff */
[----:B------:R-:W-:Y:S02]  /*02a0*/  UMOV UR4, 0x80 ;  /* 0x0000008000047882 */ /* 0x000fe40000000000 */
[----:B------:R-:W-:-:S04]  /*02b0*/  UIADD3 UR10, UPT, UPT, -UR4, 0x100000, URZ ;  /* 0x00100000040a7890 */ /* 0x000fc8000fffe1ff */
[----:B------:R-:W-:Y:S02]  /*02c0*/  USHF.L.U32 UR11, UR10, 0xb, URZ ;  /* 0x0000000b0a0b7899 */ /* 0x000fe400080006ff */
[----:B------:R-:W-:Y:S02]  /*02d0*/  USHF.L.U32 UR10, UR10, 0x1, URZ ;  /* 0x000000010a0a7899 */ /* 0x000fe400080006ff */
[----:B-1----:R-:W-:Y:S02]  /*02e0*/  ULEA UR5, UR5, UR7, 0x18 ;  /* 0x0000000705057291 */ /* 0x002fe4000f8ec0ff */
[----:B------:R-:W-:-:S04]  /*02f0*/  UIADD3 UR6, UPT, UPT, -UR6, 0x100000, URZ ;  /* 0x0010000006067890 */ /* 0x000fc8000fffe1ff */
[----:B------:R-:W-:Y:S02]  /*0300*/  USHF.L.U32 UR7, UR6, 0xb, URZ ;  /* 0x0000000b06077899 */ /* 0x000fe400080006ff */
[----:B------:R-:W-:Y:S01]  /*0310*/  USHF.L.U32 UR6, UR6, 0x1, URZ ;  /* 0x0000000106067899 */ /* 0x000fe200080006ff */
[----:B------:R-:W1:Y:S11]  /*0320*/  FENCE.VIEW.ASYNC.S ;  /* 0x00000000000073c6 */ /* 0x000e760000000000 */
[----:B-1----:R1:W2:Y:S01]  /*0330*/  SYNCS.EXCH.64 URZ, [UR5+0x31800], UR6 ;  /* 0x0318000605ff75b2 */ /* 0x0022a20008000100 */
[----:B------:R1:W3:Y:S01]  /*0340*/  SYNCS.EXCH.64 URZ, [UR5+0x31820], UR6 ;  /* 0x0318200605ff75b2 */ /* 0x0002e20008000100 */
[----:B------:R1:W4:Y:S01]  /*0350*/  SYNCS.EXCH.64 URZ, [UR5+0x31840], UR8 ;  /* 0x0318400805ff75b2 */ /* 0x0003220008000100 */
[----:B------:R1:W5:Y:S01]  /*0360*/  SYNCS.EXCH.64 URZ, [UR5+0x31808], UR6 ;  /* 0x0318080605ff75b2 */ /* 0x0003620008000100 */
[----:B------:R1:W1:Y:S01]  /*0370*/  SYNCS.EXCH.64 URZ, [UR5+0x31828], UR6 ;  /* 0x0318280605ff75b2 */ /* 0x0002620008000100 */
        /* <DEDUP_REMOVED lines=11> */
[----:B------:R-:W-:Y:S01]  /*0430*/  NOP ;  /* 0x0000000000007918 */ /* 0x000fe20000000000 */
.L_x_6:
[----:B-1----:R-:W-:Y:S05]  /*0440*/  BSYNC.RECONVERGENT B0 ;  /* 0x0000000000007941 */ /* 0x002fea0003800200 */
.L_x_5:
[----:B------:R-:W-:Y:S05]  /*0450*/  BRA `(.L_x_2) ;  /* 0x0000000000b87947 */ /* 0x000fea0003800000 */
.L_x_0:
[----:B------:R-:W1:Y:S01]  /*0460*/  S2UR UR6, SR_CgaCtaId ;  /* 0x00000000000679c3 */ /* 0x000e620000008800 */
[----:B------:R-:W-:Y:S01]  /*0470*/  NOP ;  /* 0x0000000000007918 */ /* 0x000fe20000000000 */
[----:B------:R-:W-:Y:S01]  /*0480*/  UMOV UR4, 0x40 ;  /* 0x0000004000047882 */ /* 0x000fe20000000000 */
[----:B------:R-:W-:Y:S01]  /*0490*/  UMOV UR5, 0x400 ;  /* 0x0000040000057882 */ /* 0x000fe20000000000 */
[----:B-1----:R-:W-:Y:S02]  /*04a0*/  ULEA UR4, UR6, UR4, 0x18 ;  /* 0x0000000406047291 */ /* 0x002fe4000f8ec0ff */
[----:B------:R-:W-:-:S07]  /*04b0*/  ULEA UR5, UR6, UR5, 0x18 ;  /* 0x0000000506057291 */ /* 0x000fce000f8ec0ff */
[----:B------:R-:W1:Y:S02]  /*04c0*/  LDS.U8 R0, [UR4] ;  /* 0x00000004ff007984 */ /* 0x000e640008000000 */
[----:B-1----:R-:W-:-:S13]  /*04d0*/  ISETP.NE.AND P0, PT, R0, RZ, PT ;  /* 0x000000ff0000720c */ /* 0x002fda0003f05270 */
[----:B------:R-:W-:Y:S05]  /*04e0*/  @P0 BRA `(.L_x_7) ;  /* 0x00000000007c0947 */ /* 0x000fea0003800000 */
[----:B------:R-:W-:-:S13]  /*04f0*/  ELECT P0, URZ, PT ;  /* 0x0000000000ff782f */ /* 0x000fda0003800000 */
[----:B------:R-:W-:Y:S05]  /*0500*/  @!P0 BRA `(.L_x_8) ;  /* 0x0000000000848947 */ /* 0x000fea0003800000 */
[----:B------:R-:W-:Y:S01]  /*0510*/  UMOV UR4, 0x10 ;  /* 0x0000001000047882 */ /* 0x000fe20000000000 */
[----:B------:R-:W-:-:S04]  /*0520*/  IMAD.MOV.U32 R2, RZ, RZ, 0xffff ;  /* 0x0000ffffff027424 */ /* 0x000fc800078e00ff */
[----:B------:R-:W-:Y:S04]  /*0530*/  DEPBAR.LE SB1, 0x36 ;  /* 0x00009d800000791a */ /* 0x000fe80000000000 */
[----:B------:R-:W1:Y:S02]  /*0540*/  UTCATOMSWS.FIND_AND_SET.ALIGN UP0, UR4, UR4 ;  /* 0x00000004000475e3 */ /* 0x000e640008000800 */
[----:B-1----:R-:W-:Y:S01]  /*0550*/  PLOP3.LUT P0, PT, PT, PT, UP0, 0x80, 0x8 ;  /* 0x000000000008781c */ /* 0x002fe20003f0f008 */
[----:B------:R-:W-:-:S03]  /*0560*/  IMAD.U32 R7, RZ, RZ, UR4 ;  /* 0x00000004ff077e24 */ /* 0x000fc6000f8e00ff */
[----:B------:R-:W-:-:S04]  /*0570*/  SEL R0, RZ, 0xffffffff, !P0 ;  /* 0xffffffffff007807 */ /* 0x000fc80004000000 */
[----:B------:R-:W-:Y:S01]  /*0580*/  ISETP.NE.AND P0, PT, R0, RZ, PT ;  /* 0x000000ff0000720c */ /* 0x000fe20003f05270 */
[----:B------:R-:W-:-:S12]  /*0590*/  IMAD.MOV.U32 R0, RZ, RZ, 0x1 ;  /* 0x00000001ff007424 */ /* 0x000fd800078e00ff */
[----:B------:R-:W-:Y:S05]  /*05a0*/  @P0 BRA `(.L_x_9) ;  /* 0x0000000000240947 */ /* 0x000fea0003800000 */
.L_x_10:
[----:B------:R-:W-:Y:S05]  /*05b0*/  NANOSLEEP 0x64 ;  /* 0x000000640000795d */ /* 0x000fea0003800000 */
[----:B------:R-:W-:-:S05]  /*05c0*/  UMOV UR4, 0x10 ;  /* 0x0000001000047882 */ /* 0x000fca0000000000 */
[----:B------:R-:W-:Y:S04]  /*05d0*/  DEPBAR.LE SB1, 0x36 ;  /* 0x00009d800000791a */ /* 0x000fe80000000000 */
[----:B------:R-:W1:Y:S02]  /*05e0*/  UTCATOMSWS.FIND_AND_SET.ALIGN UP0, UR4, UR4 ;  /* 0x00000004000475e3 */ /* 0x000e640008000800 */
[----:B-1----:R-:W-:Y:S01]  /*05f0*/  PLOP3.LUT P0, PT, PT, PT, UP0, 0x80, 0x8 ;  /* 0x000000000008781c */ /* 0x002fe20003f0f008 */
[----:B------:R-:W-:-:S03]  /*0600*/  IMAD.U32 R7, RZ, RZ, UR4 ;  /* 0x00000004ff077e24 */ /* 0x000fc6000f8e00ff */
[----:B------:R-:W-:-:S04]  /*0610*/  SEL R4, RZ, 0xffffffff, !P0 ;  /* 0xffffffffff047807 */ /* 0x000fc80004000000 */
[----:B------:R-:W-:-:S13]  /*0620*/  ISETP.NE.AND P0, PT, R4, RZ, PT ;  /* 0x000000ff0400720c */ /* 0x000fda0003f05270 */
[----:B------:R-:W-:Y:S05]  /*0630*/  @!P0 BRA `(.L_x_10) ;  /* 0xfffffffc00dc8947 */ /* 0x000fea000383ffff */
.L_x_9:
[C---:B------:R-:W-:Y:S01]  /*0640*/  VIADD R5, R7.reuse, 0x10 ;  /* 0x0000001007057836 */ /* 0x040fe20000000000 */
[----:B------:R-:W-:Y:S01]  /*0650*/  UMOV UR4, 0x50 ;  /* 0x0000005000047882 */ /* 0x000fe20000000000 */
[----:B------:R-:W-:Y:S01]  /*0660*/  SHF.L.U32 R2, R2, R7, RZ ;  /* 0x0000000702027219 */ /* 0x000fe200000006ff */
[----:B------:R-:W-:Y:S01]  /*0670*/  ULEA UR4, UR6, UR4, 0x18 ;  /* 0x0000000406047291 */ /* 0x000fe2000f8ec0ff */
[----:B------:R-:W-:Y:S01]  /*0680*/  IMAD.SHL.U32 R7, R7, 0x20, RZ ;  /* 0x0000002007077824 */ /* 0x000fe200078e00ff */
[----:B------:R-:W-:-:S04]  /*0690*/  SHF.L.U32 R5, R0, R5, RZ ;  /* 0x0000000500057219 */ /* 0x000fc800000006ff */
[----:B------:R-:W-:-:S05]  /*06a0*/  LOP3.LUT R2, R5, R2, RZ, 0xfc, !PT ;  /* 0x0000000205027212 */ /* 0x000fca00078efcff */
[----:B------:R1:W-:Y:S04]  /*06b0*/  ATOMS.OR RZ, [UR4], R2 ;  /* 0x00000002ffff798c */ /* 0x0003e8000b000004 */
[----:B------:R1:W-:Y:S01]  /*06c0*/  STS [UR5+0x31880], R7 ;  /* 0x03188007ff007988 */ /* 0x0003e20008000805 */
[----:B------:R-:W-:Y:S05]  /*06d0*/  BRA `(.L_x_8) ;  /* 0x0000000000107947 */ /* 0x000fea0003800000 */
.L_x_7:
[----:B------:R-:W-:Y:S02]  /*06e0*/  MOV R0, 0xffffffff ;  /* 0xffffffff00007802 */ /* 0x000fe40000000f00 */
[----:B------:R-:W-:-:S03]  /*06f0*/  MOV R4, 0x720 ;  /* 0x0000072000047802 */ /* 0x000fc60000000f00 */
[----:B------:R1:W-:Y:S04]  /*0700*/  STS [UR5+0x31880], R0 ;  /* 0x03188000ff007988 */ /* 0x0003e80008000805 */
[----:B-1----:R-:W-:Y:S05]  /*0710*/  CALL.REL.NOINC `($__internal_1_$__cuda_sm10x_tcgen05_guardrail_trap_phase_invalid_during_alloc) ;  /* 0x0000003c00447944 */ /* 0x002fea0003c00000 */
.L_x_8:
[----:B------:R-:W-:Y:S05]  /*0720*/  WARPSYNC.ALL ;  /* 0x0000000000007948 */ /* 0x000fea0003800000 */
[----:B------:R-:W-:Y:S01]  /*0730*/  NOP ;  /* 0x0000000000007918 */ /* 0x000fe20000000000 */
.L_x_2:
[----:B------:R-:W1:Y:S01]  /*0740*/  LDC R0, c[0x0][0x388] ;  /* 0x0000e200ff007b82 */ /* 0x000e620000000800 */
[----:B------:R-:W5:Y:S07]  /*0750*/  S2R R21, SR_LANEID ;  /* 0x0000000000157919 */ /* 0x000f6e0000000000 */
[----:B--2345:R-:W-:Y:S01]  /*0760*/  BAR.SYNC.DEFER_BLOCKING 0x0 ;  /* 0x0000000000007b1d */ /* 0x03cfe20000010000 */
[----:B------:R-:W-:Y:S02]  /*0770*/  ISETP.NE.AND P0, PT, R3, RZ, PT ;  /* 0x000000ff0300720c */ /* 0x000fe40003f05270 */
[----:B-1----:R-:W-:-:S04]  /*0780*/  IADD3 R0, PT, PT, R0, 0x7f, RZ ;  /* 0x0000007f00007810 */ /* 0x002fc80007ffe0ff */
[----:B------:R-:W-:-:S05]  /*0790*/  SHF.R.U32.HI R31, RZ, 0x7, R0 ;  /* 0x00000007ff1f7819 */ /* 0x000fca0000011600 */
[----:B------:R-:W-:Y:S02]  /*07a0*/  IMAD R5, R31, 0x13, RZ ;  /* 0x000000131f057824 */ /* 0x000fe400078e02ff */
[----:B------:R-:W-:Y:S05]  /*07b0*/  @!P0 BRA `(.L_x_11) ;  /* 0x00000010002c8947 */ /* 0x000fea0003800000 */
[----:B------:R-:W-:Y:S01]  /*07c0*/  ISETP.NE.AND P0, PT, R3, 0x1, PT ;  /* 0x000000010300780c */ /* 0x000fe20003f05270 */
[----:B------:R-:W1:-:S12]  /*07d0*/  S2UR UR5, SR_CgaCtaId ;  /* 0x00000000000579c3 */ /* 0x000e580000008800 */
[----:B------:R-:W-:Y:S05]  /*07e0*/  @!P0 BRA `(.L_x_12) ;  /* 0x0000000400948947 */ /* 0x000fea0003800000 */
[----:B------:R-:W-:-:S13]  /*07f0*/  ISETP.NE.AND P0, PT, R3, 0x2, PT ;  /* 0x000000020300780c */ /* 0x000fda0003f05270 */
[----:B------:R-:W-:Y:S05]  /*0800*/  @P0 BRA `(.L_x_13) ;  /* 0x0000001800800947 */ /* 0x000fea0003800000 */
[----:B------:R-:W2:Y:S02]  /*0810*/  S2UR UR4, SR_CTAID.X ;  /* 0x00000000000479c3 */ /* 0x000ea40000002500 */
[----:B--2---:R-:W-:-:S13]  /*0820*/  ISETP.LE.U32.AND P0, PT, R5, UR4, PT ;  /* 0x0000000405007c0c */ /* 0x004fda000bf03070 */
[----:B-1----:R-:W-:Y:S05]  /*0830*/  @P0 EXIT ;  /* 0x000000000000094d */ /* 0x002fea0003800000 */
[--C-:B------:R-:W-:Y:S01]  /*0840*/  SHF.R.U32.HI R20, RZ, 0x3, R21.reuse ;  /* 0x00000003ff147819 */ /* 0x100fe20000011615 */
[----:B------:R-:W-:Y:S01]  /*0850*/  ULOP3.LUT UR4, URZ, UR4, URZ, 0x33, !UPT ;  /* 0x00000004ff047292 */ /* 0x000fe2000f8e33ff */
[----:B------:R-:W-:Y:S02]  /*0860*/  HFMA2 R15, -RZ, RZ, 0, 0 ;  /* 0x00000000ff0f7431 */ /* 0x000fe400000001ff */
[----:B------:R-:W-:Y:S01]  /*0870*/  IMAD.MOV.U32 R16, RZ, RZ, RZ ;  /* 0x000000ffff107224 */ /* 0x000fe200078e00ff */
[C---:B------:R-:W-:Y:S01]  /*0880*/  LOP3.LUT R6, R20.reuse, 0x1, RZ, 0x3c, !PT ;  /* 0x0000000114067812 */ /* 0x040fe200078e3cff */
[C---:B------:R-:W-:Y:S01]  /*0890*/  IMAD.SHL.U32 R0, R20.reuse, 0x20, RZ ;  /* 0x0000002014007824 */ /* 0x040fe200078e00ff */
[C---:B------:R-:W-:Y:S01]  /*08a0*/  LOP3.LUT R18, R20.reuse, 0x2, RZ, 0x3c, !PT ;  /* 0x0000000214127812 */ /* 0x040fe200078e3cff */
[----:B------:R-:W-:Y:S01]  /*08b0*/  VIADD R25, R5, UR4 ;  /* 0x0000000405197c36 */ /* 0x000fe20008000000 */
[----:B------:R-:W-:Y:S01]  /*08c0*/  LOP3.LUT R4, R20, 0x3, RZ, 0x3c, !PT ;  /* 0x0000000314047812 */ /* 0x000fe200078e3cff */
[----:B------:R-:W-:Y:S01]  /*08d0*/  IMAD R20, R21, 0x4, R20 ;  /* 0x0000000415147824 */ /* 0x000fe200078e0214 */
[C---:B------:R-:W-:Y:S01]  /*08e0*/  LOP3.LUT R2, R0.reuse, 0x20, RZ, 0x3c, !PT ;  /* 0x0000002000027812 */ /* 0x040fe200078e3cff */
[----:B------:R-:W-:Y:S01]  /*08f0*/  IMAD.HI.U32 R25, R25, -0x2116a3b3, RZ ;  /* 0xdee95c4d19197827 */ /* 0x000fe200078e00ff */
[C---:B------:R-:W-:Y:S01]  /*0900*/  LOP3.LUT R22, R0.reuse, 0x40, RZ, 0x3c, !PT ;  /* 0x0000004000167812 */ /* 0x040fe200078e3cff */
[----:B------:R-:W-:Y:S01]  /*0910*/  UMOV UR5, URZ ;  /* 0x000000ff00057c82 */ /* 0x000fe20008000000 */
[CC--:B------:R-:W-:Y:S01]  /*0920*/  IADD3 R24, PT, PT, R0.reuse, R21.reuse, RZ ;  /* 0x0000001500187210 */ /* 0x0c0fe20007ffe0ff */
[C---:B------:R-:W-:Y:S01]  /*0930*/  IMAD R19, R21.reuse, 0x4, R6 ;  /* 0x0000000415137824 */ /* 0x040fe200078e0206 */
[----:B------:R-:W-:Y:S01]  /*0940*/  LOP3.LUT R0, R0, 0x60, RZ, 0x3c, !PT ;  /* 0x0000006000007812 */ /* 0x000fe200078e3cff */
[C---:B------:R-:W-:Y:S01]  /*0950*/  IMAD R18, R21.reuse, 0x4, R18 ;  /* 0x0000000415127824 */ /* 0x040fe200078e0212 */
[----:B------:R-:W-:Y:S01]  /*0960*/  LEA R17, R21, R4, 0x2 ;  /* 0x0000000415117211 */ /* 0x000fe200078e10ff */
[----:B------:R-:W-:Y:S01]  /*0970*/  IMAD.IADD R23, R2, 0x1, R21 ;  /* 0x0000000102177824 */ /* 0x000fe200078e0215 */
[----:B------:R-:W-:Y:S01]  /*0980*/  SHF.R.U32.HI R25, RZ, 0x7, R25 ;  /* 0x00000007ff197819 */ /* 0x000fe20000011619 */
[----:B------:R-:W-:Y:S01]  /*0990*/  IMAD.IADD R22, R22, 0x1, R21 ;  /* 0x0000000116167824 */ /* 0x000fe200078e0215 */
[----:B------:R-:W-:-:S07]  /*09a0*/  IADD3 R21, PT, PT, R0, R21, RZ ;  /* 0x0000001500157210 */ /* 0x000fce0007ffe0ff */
.L_x_17:
[----:B-1----:R-:W1:Y:S01]  /*09b0*/  S2R R0, SR_CgaCtaId ;  /* 0x0000000000007919 */ /* 0x002e620000008800 */
[----:B------:R-:W-:Y:S01]  /*09c0*/  MOV R3, 0x400 ;  /* 0x0000040000037802 */ /* 0x000fe20000000f00 */
[----:B------:R-:W-:-:S03]  /*09d0*/  UMOV UR4, URZ ;  /* 0x000000ff00047c82 */ /* 0x000fc60008000000 */
[----:B-1----:R-:W-:-:S07]  /*09e0*/  LEA R0, R0, R3, 0x18 ;  /* 0x0000000300007211 */ /* 0x002fce00078ec0ff */
.L_x_16:
[----:B-1----:R-:W-:Y:S01]  /*09f0*/  LEA R2, R15, R0, 0x3 ;  /* 0x000000000f027211 */ /* 0x002fe200078e18ff */
[----:B------:R-:W-:Y:S01]  /*0a00*/  ULOP3.LUT UP0, URZ, UR4, 0x3, URZ, 0xc0, !UPT ;  /* 0x0000000304ff7892 */ /* 0x000fe2000f80c0ff */
[----:B------:R-:W-:-:S04]  /*0a10*/  SHF.L.U32 R5, R16, 0x1f, RZ ;  /* 0x0000001f10057819 */ /* 0x000fc800000006ff */
[----:B------:R-:W1:Y:S02]  /*0a20*/  SYNCS.PHASECHK.TRANS64.TRYWAIT P0, [R2+URZ+0x31800], R5 ;  /* 0x03180005020075a7 */ /* 0x000e6400080011ff */
[----:B-1----:R-:W-:Y:S05]  /*0a30*/  @!P0 BRA `(.L_x_14) ;  /* 0x0000003400808947 */ /* 0x002fea0003800000 */
.L_x_60:
[----:B------:R-:W-:Y:S05]  /*0a40*/  BRA.U UP0, `(.L_x_15) ;  /* 0x0000000100bc7547 */ /* 0x000fea000b800000 */
[C-C-:B------:R-:W-:Y:S02]  /*0a50*/  IMAD R26, R15.reuse, 0x200, R0.reuse ;  /* 0x000002000f1a7824 */ /* 0x140fe400078e0200 */
[----:B------:R-:W-:Y:S02]  /*0a60*/  IMAD R3, R15, 0x400, R0 ;  /* 0x000004000f037824 */ /* 0x000fe400078e0200 */
[--C-:B------:R-:W-:Y:S01]  /*0a70*/  IMAD R9, R24, 0x4, R26.reuse ;  /* 0x0000000418097824 */ /* 0x100fe200078e021a */
[-C--:B------:R-:W-:Y:S01]  /*0a80*/  LEA R8, R23, R26.reuse, 0x2 ;  /* 0x0000001a17087211 */ /* 0x080fe200078e10ff */
[--C-:B------:R-:W-:Y:S01]  /*0a90*/  IMAD R29, R22, 0x4, R26.reuse ;  /* 0x00000004161d7824 */ /* 0x100fe200078e021a */
[-C--:B------:R-:W-:Y:S01]  /*0aa0*/  LEA R27, R21, R26.reuse, 0x2 ;  /* 0x0000001a151b7211 */ /* 0x080fe200078e10ff */
[--C-:B-1----:R-:W-:Y:S01]  /*0ab0*/  IMAD R5, R19, 0x4, R26.reuse ;  /* 0x0000000413057824 */ /* 0x102fe200078e021a */
[-C--:B------:R-:W-:Y:S01]  /*0ac0*/  LEA R6, R20, R26.reuse, 0x2 ;  /* 0x0000001a14067211 */ /* 0x080fe200078e10ff */
[----:B------:R-:W1:Y:S01]  /*0ad0*/  LDS R9, [R9+0x30000] ;  /* 0x0300000009097984 */ /* 0x000e620000000800 */
[----:B------:R-:W-:Y:S01]  /*0ae0*/  LEA R4, R18, R26, 0x2 ;  /* 0x0000001a12047211 */ /* 0x000fe200078e10ff */
[----:B------:R-:W-:Y:S01]  /*0af0*/  IMAD R26, R17, 0x4, R26 ;  /* 0x00000004111a7824 */ /* 0x000fe200078e021a */
[-C--:B------:R-:W-:Y:S01]  /*0b00*/  LEA R14, R24, R3.reuse, 0x2 ;  /* 0x00000003180e7211 */ /* 0x080fe200078e10ff */
[----:B------:R-:W2:Y:S01]  /*0b10*/  LDS R8, [R8+0x30000] ;  /* 0x0300000008087984 */ /* 0x000ea20000000800 */
[--C-:B------:R-:W-:Y:S01]  /*0b20*/  IMAD R11, R23, 0x4, R3.reuse ;  /* 0x00000004170b7824 */ /* 0x100fe200078e0203 */
[----:B------:R-:W-:Y:S01]  /*0b30*/  LEA R10, R22, R3, 0x2 ;  /* 0x00000003160a7211 */ /* 0x000fe200078e10ff */
[----:B------:R-:W-:Y:S01]  /*0b40*/  IMAD R7, R21, 0x4, R3 ;  /* 0x0000000415077824 */ /* 0x000fe200078e0203 */
[----:B------:R-:W3:Y:S04]  /*0b50*/  LDS R29, [R29+0x30000] ;  /* 0x030000001d1d7984 */ /* 0x000ee80000000800 */
[----:B------:R-:W4:Y:S01]  /*0b60*/  LDS R27, [R27+0x30000] ;  /* 0x030000001b1b7984 */ /* 0x000f220000000800 */
[----:B------:R-:W-:-:S03]  /*0b70*/  NOP ;  /* 0x0000000000007918 */ /* 0x000fc60000000000 */
[----:B-1----:R1:W-:Y:S04]  /*0b80*/  STS [R6+0x30000], R9 ;  /* 0x0300000906007388 */ /* 0x0023e80000000800 */
[----:B--2---:R2:W-:Y:S04]  /*0b90*/  STS [R5+0x30000], R8 ;  /* 0x0300000805007388 */ /* 0x0045e80000000800 */
[----:B---3--:R3:W-:Y:S04]  /*0ba0*/  STS [R4+0x30000], R29 ;  /* 0x0300001d04007388 */ /* 0x0087e80000000800 */
[----:B----4-:R-:W-:Y:S04]  /*0bb0*/  STS [R26+0x30000], R27 ;  /* 0x0300001b1a007388 */ /* 0x010fe80000000800 */
[----:B------:R-:W4:Y:S04]  /*0bc0*/  LDS R13, [R14+0x30800] ;  /* 0x030800000e0d7984 */ /* 0x000f280000000800 */
[----:B------:R-:W5:Y:S04]  /*0bd0*/  LDS R12, [R11+0x30800] ;  /* 0x030800000b0c7984 */ /* 0x000f680000000800 */
[----:B------:R-:W5:Y:S01]  /*0be0*/  LDS R9, [R10+0x30800] ;  /* 0x030800000a097984 */ /* 0x000f620000000800 */
[----:B-1----:R-:W-:-:S03]  /*0bf0*/  LEA R6, R20, R3, 0x2 ;  /* 0x0000000314067211 */ /* 0x002fc600078e10ff */
[----:B------:R-:W1:Y:S01]  /*0c00*/  LDS R8, [R7+0x30800] ;  /* 0x0308000007087984 */ /* 0x000e620000000800 */
[----:B--2---:R-:W-:Y:S01]  /*0c10*/  IMAD R5, R19, 0x4, R3 ;  /* 0x0000000413057824 */ /* 0x004fe200078e0203 */
[----:B------:R-:W-:Y:S01]  /*0c20*/  NOP ;  /* 0x0000000000007918 */ /* 0x000fe20000000000 */
[-C--:B---3--:R-:W-:Y:S02]  /*0c30*/  LEA R4, R18, R3.reuse, 0x2 ;  /* 0x0000000312047211 */ /* 0x088fe400078e10ff */
[----:B------:R-:W-:Y:S01]  /*0c40*/  LEA R3, R17, R3, 0x2 ;  /* 0x0000000311037211 */ /* 0x000fe200078e10ff */
[----:B----4-:R-:W-:Y:S04]  /*0c50*/  STS [R6+0x30800], R13 ;  /* 0x0308000d06007388 */ /* 0x010fe80000000800 */
[----:B-----5:R-:W-:Y:S04]  /*0c60*/  STS [R5+0x30800], R12 ;  /* 0x0308000c05007388 */ /* 0x020fe80000000800 */
[----:B------:R-:W-:Y:S04]  /*0c70*/  STS [R4+0x30800], R9 ;  /* 0x0308000904007388 */ /* 0x000fe80000000800 */
[----:B-1----:R-:W-:Y:S04]  /*0c80*/  STS [R3+0x30800], R8 ;  /* 0x0308000803007388 */ /* 0x002fe80000000800 */
[----:B------:R-:W1:Y:S04]  /*0c90*/  LDS R27, [R14+0x30a00] ;  /* 0x030a00000e1b7984 */ /* 0x000e680000000800 */
[----:B------:R-:W2:Y:S04]  /*0ca0*/  LDS R26, [R11+0x30a00] ;  /* 0x030a00000b1a7984 */ /* 0x000ea80000000800 */
[----:B------:R-:W3:Y:S04]  /*0cb0*/  LDS R29, [R10+0x30a00] ;  /* 0x030a00000a1d7984 */ /* 0x000ee80000000800 */
[----:B------:R-:W4:Y:S01]  /*0cc0*/  LDS R28, [R7+0x30a00] ;  /* 0x030a0000071c7984 */ /* 0x000f220000000800 */
[----:B------:R-:W-:-:S03]  /*0cd0*/  NOP ;  /* 0x0000000000007918 */ /* 0x000fc60000000000 */
[----:B-1----:R5:W-:Y:S04]  /*0ce0*/  STS [R6+0x30a00], R27 ;  /* 0x030a001b06007388 */ /* 0x002be80000000800 */
[----:B--2---:R5:W-:Y:S04]  /*0cf0*/  STS [R5+0x30a00], R26 ;  /* 0x030a001a05007388 */ /* 0x004be80000000800 */
[----:B---3--:R5:W-:Y:S04]  /*0d00*/  STS [R4+0x30a00], R29 ;  /* 0x030a001d04007388 */ /* 0x008be80000000800 */
[----:B----4-:R5:W-:Y:S01]  /*0d10*/  STS [R3+0x30a00], R28 ;  /* 0x030a001c03007388 */ /* 0x010be20000000800 */
[----:B------:R1:W-:Y:S06]  /*0d20*/  MEMBAR.ALL.CTA ;  /* 0x0000000000007992 */ /* 0x0003ec0000008000 */
[----:B-1----:R-:W2:Y:S02]  /*0d30*/  FENCE.VIEW.ASYNC.S ;  /* 0x00000000000073c6 */ /* 0x002ea40000000000 */
.L_x_15:
[----:B-1----:R-:W-:Y:S01]  /*0d40*/  VIADD R2, R2, 0x31840 ;  /* 0x0003184002027836 */ /* 0x002fe20000000000 */
[C---:B------:R-:W-:Y:S01]  /*0d50*/  ISETP.NE.AND P0, PT, R15.reuse, 0x3, PT ;  /* 0x000000030f00780c */ /* 0x040fe20003f05270 */
[----:B------:R-:W-:Y:S01]  /*0d60*/  VIADD R15, R15, 0x1 ;  /* 0x000000010f0f7836 */ /* 0x000fe20000000000 */
[----:B------:R-:W-:Y:S02]  /*0d70*/  UIADD3 UR4, UPT, UPT, UR4, 0x1, URZ ;  /* 0x0000000104047890 */ /* 0x000fe4000fffe0ff */
[----:B------:R-:W-:Y:S02]  /*0d80*/  PRMT R2, RZ, 0x654, R2 ;  /* 0x00000654ff027816 */ /* 0x000fe40000000002 */
[----:B------:R-:W-:Y:S01]  /*0d90*/  SEL R15, R15, RZ, P0 ;  /* 0x000000ff0f0f7207 */ /* 0x000fe20000000000 */
[----:B------:R-:W-:Y:S01]  /*0da0*/  UISETP.NE.AND UP0, UPT, UR4, 0x38, UPT ;  /* 0x000000380400788c */ /* 0x000fe2000bf05270 */
[----:B--2---:R1:W-:Y:S02]  /*0db0*/  SYNCS.ARRIVE.TRANS64.RED.A1T0 RZ, [R2+URZ], RZ ;  /* 0x000000ff02ff79a7 */ /* 0x0043e400081004ff */
[----:B------:R-:W-:-:S04]  /*0dc0*/  ISETP.NE.AND P0, PT, R15, RZ, PT ;  /* 0x000000ff0f00720c */ /* 0x000fc80003f05270 */
[----:B-----5:R-:W-:-:S04]  /*0dd0*/  SEL R3, RZ, 0x1, P0 ;  /* 0x00000001ff037807 */ /* 0x020fc80000000000 */
[----:B------:R-:W-:Y:S01]  /*0de0*/  LOP3.LUT R16, R16, R3, RZ, 0x3c, !PT ;  /* 0x0000000310107212 */ /* 0x000fe200078e3cff */
[----:B------:R-:W-:Y:S06]  /*0df0*/  BRA.U UP0, `(.L_x_16) ;  /* 0xfffffff900fc7547 */ /* 0x000fec000b83ffff */
[----:B------:R-:W-:-:S13]  /*0e00*/  ISETP.NE.AND P0, PT, R25, UR5, PT ;  /* 0x0000000519007c0c */ /* 0x000fda000bf05270 */
[----:B------:R-:W-:Y:S05]  /*0e10*/  @!P0 EXIT ;  /* 0x000000000000894d */ /* 0x000fea0003800000 */
[----:B------:R-:W-:Y:S01]  /*0e20*/  UIADD3 UR5, UPT, UPT, UR5, 0x1, URZ ;  /* 0x0000000105057890 */ /* 0x000fe2000fffe0ff */
[----:B------:R-:W-:Y:S05]  /*0e30*/  BRA `(.L_x_17) ;  /* 0xfffffff800dc7947 */ /* 0x000fea000383ffff */
.L_x_12:
[----:B-1----:R-:W-:-:S09]  /*0e40*/  UISETP.NE.AND UP0, UPT, UR5, URZ, UPT ;  /* 0x000000ff0500728c */ /* 0x002fd2000bf05270 */
[----:B------:R-:W-:Y:S05]  /*0e50*/  BRA.U UP0, `(.L_x_13) ;  /* 0x0000001100ec7547 */ /* 0x000fea000b800000 */
[----:B------:R-:W1:Y:S01]  /*0e60*/  S2UR UR4, SR_CTAID.X ;  /* 0x00000000000479c3 */ /* 0x000e620000002500 */
[----:B------:R-:W-:Y:S02]  /*0e70*/  UMOV UR8, 0x400 ;  /* 0x0000040000087882 */ /* 0x000fe40000000000 */
[----:B------:R-:W-:-:S04]  /*0e80*/  ULEA UR8, UR5, UR8, 0x18 ;  /* 0x0000000805087291 */ /* 0x000fc8000f8ec0ff */
[----:B------:R-:W-:Y:S02]  /*0e90*/  UIADD3 UR5, UPT, UPT, UR8, 0x14000, URZ ;  /* 0x0001400008057890 */ /* 0x000fe4000fffe0ff */
[----:B------:R-:W-:Y:S02]  /*0ea0*/  UIADD3 UR6, UPT, UPT, UR8, 0x4000, URZ ;  /* 0x0000400008067890 */ /* 0x000fe4000fffe0ff */
[----:B------:R-:W-:Y:S02]  /*0eb0*/  USHF.R.U32.HI UR5, URZ, 0x4, UR5 ;  /* 0x00000004ff057899 */ /* 0x000fe40008011605 */
[----:B------:R-:W-:Y:S02]  /*0ec0*/  USHF.R.U32.HI UR6, URZ, 0x4, UR6 ;  /* 0x00000004ff067899 */ /* 0x000fe40008011606 */
[----:B------:R-:W-:Y:S01]  /*0ed0*/  ULOP3.LUT UR5, UR5, 0x3fc0, URZ, 0xc0, !UPT ;  /* 0x00003fc005057892 */ /* 0x000fe2000f8ec0ff */
[----:B-1----:R-:W-:-:S13]  /*0ee0*/  ISETP.LE.U32.AND P0, PT, R5, UR4, PT ;  /* 0x0000000405007c0c */ /* 0x002fda000bf03070 */
[----:B------:R-:W-:Y:S05]  /*0ef0*/  @P0 EXIT ;  /* 0x000000000000094d */ /* 0x000fea0003800000 */
[----:B------:R-:W-:Y:S01]  /*0f00*/  ULOP3.LUT UR4, URZ, UR4, URZ, 0x33, !UPT ;  /* 0x00000004ff047292 */ /* 0x000fe2000f8e33ff */
[----:B------:R-:W-:Y:S01]  /*0f10*/  IMAD.U32 R0, RZ, RZ, UR5 ;  /* 0x00000005ff007e24 */ /* 0x000fe2000f8e00ff */
[----:B------:R-:W-:Y:S01]  /*0f20*/  ULOP3.LUT UR6, UR6, 0x3fc0, URZ, 0xc0, !UPT ;  /* 0x00003fc006067892 */ /* 0x000fe2000f8ec0ff */
[----:B------:R-:W-:Y:S01]  /*0f30*/  ISETP.GE.U32.AND P0, PT, R21, 0x4, PT ;  /* 0x000000041500780c */ /* 0x000fe20003f06070 */
[----:B------:R-:W-:Y:S01]  /*0f40*/  IMAD.MOV.U32 R4, RZ, RZ, RZ ;  /* 0x000000ffff047224 */ /* 0x000fe200078e00ff */
[----:B------:R-:W-:Y:S01]  /*0f50*/  UMOV UR17, URZ ;  /* 0x000000ff00117c82 */ /* 0x000fe20008000000 */
[----:B------:R-:W-:Y:S01]  /*0f60*/  VIADD R3, R5, UR4 ;  /* 0x0000000405037c36 */ /* 0x000fe20008000000 */
[----:B------:R-:W-:Y:S01]  /*0f70*/  UMOV UR15, URZ ;  /* 0x000000ff000f7c82 */ /* 0x000fe20008000000 */
[C---:B------:R-:W-:Y:S01]  /*0f80*/  IMAD R0, R21.reuse, 0x700, R0 ;  /* 0x0000070015007824 */ /* 0x040fe200078e0200 */
[----:B------:R-:W-:Y:S01]  /*0f90*/  LEA R7, R21, UR6, 0xa ;  /* 0x0000000615077c11 */ /* 0x000fe2000f8e50ff */
[----:B------:R-:W-:Y:S01]  /*0fa0*/  IMAD.HI.U32 R3, R3, -0x2116a3b3, RZ ;  /* 0xdee95c4d03037827 */ /* 0x000fe200078e00ff */
[----:B------:R-:W-:Y:S01]  /*0fb0*/  UMOV UR6, 0x1c0 ;  /* 0x000001c000067882 */ /* 0x000fe20000000000 */
[----:B------:R-:W-:Y:S01]  /*0fc0*/  UMOV UR7, 0x1c4 ;  /* 0x000001c400077882 */ /* 0x000fe20000000000 */
[----:B------:R-:W-:Y:S01]  /*0fd0*/  SEL R7, R7, RZ, !P0 ;  /* 0x000000ff07077207 */ /* 0x000fe20004000000 */
[----:B------:R-:W-:Y:S01]  /*0fe0*/  UMOV UR4, 0x1c0 ;  /* 0x000001c000047882 */ /* 0x000fe20000000000 */
[----:B------:R-:W-:Y:S01]  /*0ff0*/  SEL R5, R0, RZ, !P0 ;  /* 0x000000ff00057207 */ /* 0x000fe20004000000 */
[----:B------:R-:W-:Y:S01]  /*1000*/  UMOV UR5, 0x1c4 ;  /* 0x000001c400057882 */ /* 0x000fe20000000000 */
[----:B------:R-:W-:-:S07]  /*1010*/  SHF.R.U32.HI R3, RZ, 0x7, R3 ;  /* 0x00000007ff037819 */ /* 0x000fce0000011603 */
.L_x_24:
[----:B------:R-:W-:Y:S02]  /*1020*/  USHF.R.U32.HI UR10, URZ, 0x1, UR17 ;  /* 0x00000001ff0a7899 */ /* 0x000fe40008011611 */
[----:B------:R-:W-:Y:S02]  /*1030*/  USHF.L.U32 UR9, UR17, 0x3, URZ ;  /* 0x0000000311097899 */ /* 0x000fe400080006ff */
[----:B------:R-:W-:Y:S02]  /*1040*/  ULOP3.LUT UR10, UR10, 0x1, URZ, 0xc, !UPT ;  /* 0x000000010a0a7892 */ /* 0x000fe4000f8e0cff */
[----:B------:R-:W-:Y:S02]  /*1050*/  ULOP3.LUT UR9, UR9, 0x8, URZ, 0xc0, !UPT ;  /* 0x0000000809097892 */ /* 0x000fe4000f8ec0ff */
[----:B------:R-:W-:Y:S02]  /*1060*/  USHF.L.U32 UR10, UR10, 0x1f, URZ ;  /* 0x0000001f0a0a7899 */ /* 0x000fe400080006ff */
[----:B------:R-:W-:-:S02]  /*1070*/  ULOP3.LUT UR12, UR17, 0x1, URZ, 0xc0, !UPT ;  /* 0x00000001110c7892 */ /* 0x000fc4000f8ec0ff */
[----:B------:R-:W-:Y:S01]  /*1080*/  MOV R0, UR9 ;  /* 0x0000000900007c02 */ /* 0x000fe20008000f00 */
[----:B------:R-:W-:Y:S01]  /*1090*/  UIADD3 UR9, UPT, UPT, UR8, UR9, URZ ;  /* 0x0000000908097290 */ /* 0x000fe2000fffe0ff */
[----:B------:R-:W-:Y:S01]  /*10a0*/  MOV R9, UR10 ;  /* 0x0000000a00097c02 */ /* 0x000fe20008000f00 */
[----:B------:R-:W-:Y:S02]  /*10b0*/  UIMAD UR12, UR12, 0xe0, URZ ;  /* 0x000000e00c0c78a4 */ /* 0x000fe4000f8e02ff */
[----:B------:R-:W-:Y:S01]  /*10c0*/  UIADD3 UR11, UPT, UPT, UR9, 0x31860, URZ ;  /* 0x00031860090b7890 */ /* 0x000fe2000fffe0ff */
[----:B------:R-:W1:Y:S02]  /*10d0*/  SYNCS.PHASECHK.TRANS64.TRYWAIT P0, [R0+UR8+0x31870], R9 ;  /* 0x03187009000075a7 */ /* 0x000e640008001108 */
[----:B-1----:R-:W-:Y:S09]  /*10e0*/  @!P0 BRA `(.L_x_18) ;  /* 0x0000002c00ec8947 */ /* 0x002ff20003800000 */
.L_x_62:
[----:B------:R-:W-:Y:S01]  /*10f0*/  NOP ;  /* 0x0000000000007918 */ /* 0x000fe20000000000 */
[----:B------:R-:W-:-:S05]  /*1100*/  UMOV UR16, URZ ;  /* 0x000000ff00107c82 */ /* 0x000fca0008000000 */
.L_x_23:
[----:B------:R-:W-:Y:S01]  /*1110*/  ULEA UR10, UR15, UR8, 0x3 ;  /* 0x000000080f0a7291 */ /* 0x000fe2000f8e18ff */
[----:B-1----:R-:W-:Y:S01]  /*1120*/  SHF.L.U32 R9, R4, 0x1f, RZ ;  /* 0x0000001f04097819 */ /* 0x002fe200000006ff */
[----:B------:R-:W-:Y:S01]  /*1130*/  ULOP3.LUT UP0, UR14, UR16, 0x2, URZ, 0xc0, !UPT ;  /* 0x00000002100e7892 */ /* 0x000fe2000f80c0ff */
[----:B------:R-:W-:Y:S06]  /*1140*/  MOV R0, UR15 ;  /* 0x0000000f00007c02 */ /* 0x000fec0008000f00 */
[----:B------:R-:W1:Y:S02]  /*1150*/  SYNCS.PHASECHK.TRANS64.TRYWAIT P0, [UR10+0x31840], R9 ;  /* 0x03184009ff0075a7 */ /* 0x000e64000800110a */
[----:B-12---:R-:W-:Y:S05]  /*1160*/  @!P0 BRA `(.L_x_19) ;  /* 0x0000002c00ec8947 */ /* 0x006fea0003800000 */
.L_x_64:
[----:B------:R-:W-:Y:S01]  /*1170*/  NOP ;  /* 0x0000000000007918 */ /* 0x000fe20000000000 */
[----:B------:R-:W-:Y:S05]  /*1180*/  BRA.U UP0, `(.L_x_20) ;  /* 0x0000000100487547 */ /* 0x000fea000b800000 */
[----:B------:R-:W-:Y:S02]  /*1190*/  ULEA UR22, UR15, UR8, 0x9 ;  /* 0x000000080f167291 */ /* 0x000fe4000f8e48ff */
[----:B------:R-:W-:Y:S02]  /*11a0*/  ULEA UR9, UR15, UR8, 0xa ;  /* 0x000000080f097291 */ /* 0x000fe4000f8e50ff */
[----:B------:R-:W-:Y:S02]  /*11b0*/  UIADD3 UR22, UPT, UPT, UR22, 0x30000, URZ ;  /* 0x0003000016167890 */ /* 0x000fe4000fffe0ff */
[----:B------:R-:W-:Y:S02]  /*11c0*/  UIADD3 UR13, UPT, UPT, UR9, 0x30800, URZ ;  /* 0x00030800090d7890 */ /* 0x000fe4000fffe0ff */
[----:B------:R-:W-:Y:S02]  /*11d0*/  UIADD3 UR9, UPT, UPT, UR9, 0x30a00, URZ ;  /* 0x00030a0009097890 */ /* 0x000fe4000fffe0ff */
[----:B------:R-:W-:Y:S02]  /*11e0*/  USHF.R.U32.HI UR22, URZ, 0x4, UR22 ;  /* 0x00000004ff167899 */ /* 0x000fe40008011616 */
[----:B------:R-:W-:Y:S02]  /*11f0*/  USHF.R.U32.HI UR13, URZ, 0x4, UR13 ;  /* 0x00000004ff0d7899 */ /* 0x000fe4000801160d */
[----:B------:R-:W-:Y:S02]  /*1200*/  USHF.R.U32.HI UR9, URZ, 0x4, UR9 ;  /* 0x00000004ff097899 */ /* 0x000fe40008011609 */
[----:B------:R-:W-:Y:S02]  /*1210*/  ULOP3.LUT UR18, UR22, 0x3fe0, URZ, 0xc0, !UPT ;  /* 0x00003fe016127892 */ /* 0x000fe4000f8ec0ff */
[----:B------:R-:W-:Y:S02]  /*1220*/  ULOP3.LUT UR20, UR13, 0x3fc0, URZ, 0xc0, !UPT ;  /* 0x00003fc00d147892 */ /* 0x000fe4000f8ec0ff */
[----:B------:R-:W-:Y:S01]  /*1230*/  ULOP3.LUT UR22, UR9, 0x3fe0, URZ, 0xc0, !UPT ;  /* 0x00003fe009167892 */ /* 0x000fe2000f8ec0ff */
[----:B------:R-:W-:Y:S01]  /*1240*/  UMOV UR19, 0x4008 ;  /* 0x0000400800137882 */ /* 0x000fe20000000000 */
[----:B------:R-:W-:Y:S01]  /*1250*/  UMOV UR21, 0x4008 ;  /* 0x0000400800157882 */ /* 0x000fe20000000000 */
[----:B------:R-:W-:Y:S02]  /*1260*/  UMOV UR23, 0x4008 ;  /* 0x0000400800177882 */ /* 0x000fe40000000000 */
[----:B------:R2:W-:Y:S02]  /*1270*/  UTCCP.T.S.4x32dp128bit tmem[0x1c0], gdesc[UR18] ;  /* 0x0001c012ff0079e7 */ /* 0x0005e40009100000 */
[----:B------:R2:W-:Y:S02]  /*1280*/  UTCCP.T.S.4x32dp128bit tmem[0x1c4], gdesc[UR20] ;  /* 0x0001c414ff0079e7 */ /* 0x0005e40009100000 */
[----:B------:R2:W-:Y:S01]  /*1290*/  UTCCP.T.S.4x32dp128bit tmem[0x1c8], gdesc[UR22] ;  /* 0x0001c816ff0079e7 */ /* 0x0005e20009100000 */
[----:B------:R-:W-:Y:S02]  /*12a0*/  NOP ;  /* 0x0000000000007918 */ /* 0x000fe40000000000 */
.L_x_20:
[----:B------:R-:W-:Y:S01]  /*12b0*/  UISETP.NE.AND UP0, UPT, UR15, 0x3, UPT ;  /* 0x000000030f00788c */ /* 0x000fe2000bf05270 */
[----:B-1----:R-:W1:Y:S01]  /*12c0*/  SHFL.IDX PT, R2, R7, R0, 0x1f ;  /* 0x00001f0007027589 */ /* 0x002e6200000e0000 */
[----:B------:R-:W-:Y:S01]  /*12d0*/  UIADD3 UR9, UPT, UPT, UR15, 0x1, URZ ;  /* 0x000000010f097890 */ /* 0x000fe2000fffe0ff */
[----:B------:R-:W-:Y:S03]  /*12e0*/  NOP ;  /* 0x0000000000007918 */ /* 0x000fe60000000000 */
[----:B------:R-:W-:Y:S03]  /*12f0*/  USEL UR9, UR9, URZ, UP0 ;  /* 0x000000ff09097287 */ /* 0x000fe60008000000 */
[----:B------:R3:W4:Y:S01]  /*1300*/  SHFL.IDX PT, R6, R5, R0, 0x1f ;  /* 0x00001f0005067589 */ /* 0x00072200000e0000 */
[----:B------:R-:W-:Y:S02]  /*1310*/  USHF.L.U32 UR15, UR14, 0x4, URZ ;  /* 0x000000040e0f7899 */ /* 0x000fe400080006ff */
[----:B------:R-:W-:Y:S02]  /*1320*/  ULEA UR13, UR9, UR8, 0x3 ;  /* 0x00000008090d7291 */ /* 0x000fe4000f8e18ff */
[----:B------:R-:W-:Y:S01]  /*1330*/  ULEA UR14, UR14, 0x8b8, 0xd ;  /* 0x000008b80e0e7891 */ /* 0x000fe2000f8e68ff */
[----:B------:R-:W-:Y:S01]  /*1340*/  ISETP.NE.AND P0, PT, RZ, UR9, PT ;  /* 0x00000009ff007c0c */ /* 0x000fe2000bf05270 */
[----:B------:R-:W-:Y:S02]  /*1350*/  UISETP.NE.AND UP0, UPT, UR16, URZ, UPT ;  /* 0x000000ff1000728c */ /* 0x000fe4000bf05270 */
[----:B------:R-:W-:Y:S01]  /*1360*/  UPRMT UR15, UR15, 0x5410, UR14 ;  /* 0x000054100f0f7896 */ /* 0x000fe2000800000e */
[----:B------:R-:W-:Y:S01]  /*1370*/  SEL R11, RZ, 0x1, P0 ;  /* 0x00000001ff0b7807 */ /* 0x000fe20000000000 */
[----:B------:R-:W-:Y:S01]  /*1380*/  UIADD3 UR10, UPT, UPT, UR10, 0x31820, URZ ;  /* 0x000318200a0a7890 */ /* 0x000fe2000fffe0ff */
[----:B------:R-:W-:Y:S02]  /*1390*/  UMOV UR14, URZ ;  /* 0x000000ff000e7c82 */ /* 0x000fe40008000000 */
[----:B------:R-:W-:Y:S01]  /*13a0*/  LOP3.LUT R4, R4, R11, RZ, 0x3c, !PT ;  /* 0x0000000b04047212 */ /* 0x000fe200078e3cff */
[----:B--2---:R-:W-:Y:S01]  /*13b0*/  UMOV UR21, 0x40004040 ;  /* 0x4000404000157882 */ /* 0x004fe20000000000 */
[----:B------:R-:W-:Y:S01]  /*13c0*/  UMOV UR19, 0x40004040 ;  /* 0x4000404000137882 */ /* 0x000fe20000000000 */
[----:B------:R-:W-:Y:S01]  /*13d0*/  UMOV UR25, 0x40004040 ;  /* 0x4000404000197882 */ /* 0x000fe20000000000 */
[----:B------:R-:W-:Y:S01]  /*13e0*/  UMOV UR23, 0x40004040 ;  /* 0x4000404000177882 */ /* 0x000fe20000000000 */
[----:B------:R-:W-:Y:S01]  /*13f0*/  IMAD.U32 R9, R4, -0x80000000, RZ ;  /* 0x8000000004097824 */ /* 0x000fe200078e00ff */
[----:B------:R-:W-:Y:S01]  /*1400*/  UMOV UR29, 0x40004040 ;  /* 0x40004040001d7882 */ /* 0x000fe20000000000 */
[----:B------:R-:W-:Y:S01]  /*1410*/  UMOV UR27, 0x40004040 ;  /* 0x40004040001b7882 */ /* 0x000fe20000000000 */
[----:B------:R-:W-:Y:S01]  /*1420*/  UMOV UR33, 0x40004040 ;  /* 0x4000404000217882 */ /* 0x000fe20000000000 */
[----:B------:R-:W-:Y:S01]  /*1430*/  UMOV UR31, 0x40004040 ;  /* 0x40004040001f7882 */ /* 0x000fe20000000000 */
[----:B-1----:R-:W-:Y:S01]  /*1440*/  R2UR UR20, R2 ;  /* 0x00000000021472ca */ /* 0x002fe200000e0000 */
[----:B---3--:R-:W-:Y:S01]  /*1450*/  IMAD.U32 R0, RZ, RZ, UR9 ;  /* 0x00000009ff007e24 */ /* 0x008fe2000f8e00ff */
[----:B----4-:R-:W-:Y:S11]  /*1460*/  R2UR UR18, R6 ;  /* 0x00000000061272ca */ /* 0x010ff600000e0000 */
[----:B------:R-:W-:Y:S02]  /*1470*/  UIADD3 UR24, UPT, UPT, UR20, 0x2, URZ ;  /* 0x0000000214187890 */ /* 0x000fe4000fffe0ff */
[----:B------:R-:W-:Y:S01]  /*1480*/  UIADD3 UR22, UPT, UPT, UR18, 0x2, URZ ;  /* 0x0000000212167890 */ /* 0x000fe2000fffe0ff */
[----:B------:R1:W-:Y:S01]  /*1490*/  UTCQMMA gdesc[UR20], gdesc[UR18], tmem[UR12], tmem[UR14], idesc[UR15], tmem[UR6], UP0 ;  /* 0x00060e1214007dea */ /* 0x0003e2000800030c */
[----:B------:R-:W-:Y:S02]  /*14a0*/  UIADD3 UR28, UPT, UPT, UR20, 0x4, URZ ;  /* 0x00000004141c7890 */ /* 0x000fe4000fffe0ff */
[----:B------:R-:W-:Y:S02]  /*14b0*/  UIADD3 UR26, UPT, UPT, UR18, 0x4, URZ ;  /* 0x00000004121a7890 */ /* 0x000fe4000fffe0ff */
[----:B------:R-:W-:Y:S02]  /*14c0*/  UIADD3 UR32, UPT, UPT, UR20, 0x6, URZ ;  /* 0x0000000614207890 */ /* 0x000fe4000fffe0ff */
[----:B------:R-:W-:Y:S01]  /*14d0*/  UIADD3 UR30, UPT, UPT, UR18, 0x6, URZ ;  /* 0x00000006121e7890 */ /* 0x000fe2000fffe0ff */
[----:B------:R1:W-:Y:S04]  /*14e0*/  UTCQMMA gdesc[UR24], gdesc[UR22], tmem[UR12], tmem[UR14], idesc[UR15], tmem[UR6], UPT ;  /* 0x00060e1618007dea */ /* 0x0003e8000b80030c */
[----:B------:R1:W-:Y:S04]  /*14f0*/  UTCQMMA gdesc[UR28], gdesc[UR26], tmem[UR12], tmem[UR14], idesc[UR15], tmem[UR6], UPT ;  /* 0x00060e1a1c007dea */ /* 0x0003e8000b80030c */
[----:B------:R1:W-:Y:S01]  /*1500*/  UTCQMMA gdesc[UR32], gdesc[UR30], tmem[UR12], tmem[UR14], idesc[UR15], tmem[UR6], UPT ;  /* 0x00060e1e20007dea */ /* 0x0003e2000b80030c */
[----:B------:R1:W-:Y:S01]  /*1510*/  UTCBAR [UR10], URZ ;  /* 0x000000ff0a0073e9 */ /* 0x0003e200080000ff */
[----:B------:R-:W2:Y:S02]  /*1520*/  SYNCS.PHASECHK.TRANS64.TRYWAIT P0, [UR13+0x31840], R9 ;  /* 0x03184009ff0075a7 */ /* 0x000ea4000800110d */
[----:B-12---:R-:W-:Y:S05]  /*1530*/  @!P0 BRA `(.L_x_21) ;  /* 0x0000002c00148947 */ /* 0x006fea0003800000 */
.L_x_66:
[----:B------:R-:W-:Y:S01]  /*1540*/  UIADD3 UR10, UPT, UPT, UR16, 0x1, URZ ;  /* 0x00000001100a7890 */ /* 0x000fe2000fffe0ff */
[----:B-1----:R-:W1:Y:S01]  /*1550*/  SHFL.IDX PT, R2, R7, R0, 0x1f ;  /* 0x00001f0007027589 */ /* 0x002e6200000e0000 */
[----:B------:R-:W-:Y:S02]  /*1560*/  UIADD3 UR13, UPT, UPT, UR13, 0x31820, URZ ;  /* 0x000318200d0d7890 */ /* 0x000fe4000fffe0ff */
[----:B------:R-:W-:Y:S05]  /*1570*/  USHF.L.U32 UR14, UR10, 0xd, URZ ;  /* 0x0000000d0a0e7899 */ /* 0x000fea00080006ff */
[----:B------:R-:W2:Y:S01]  /*1580*/  SHFL.IDX PT, R6, R5, R0, 0x1f ;  /* 0x00001f0005067589 */ /* 0x000ea200000e0000 */
[----:B------:R-:W-:Y:S01]  /*1590*/  USHF.L.U32 UR15, UR10, 0x4, URZ ;  /* 0x000000040a0f7899 */ /* 0x000fe200080006ff */
[----:B------:R-:W-:Y:S01]  /*15a0*/  NOP ;  /* 0x0000000000007918 */ /* 0x000fe20000000000 */
[----:B------:R-:W-:Y:S01]  /*15b0*/  ULOP3.LUT UR14, UR14, 0x6000, URZ, 0xc0, !UPT ;  /* 0x000060000e0e7892 */ /* 0x000fe2000f8ec0ff */
[----:B------:R-:W-:Y:S01]  /*15c0*/  NOP ;  /* 0x0000000000007918 */ /* 0x000fe20000000000 */
[----:B------:R-:W-:Y:S02]  /*15d0*/  ULOP3.LUT UR15, UR15, 0x30, URZ, 0xc0, !UPT ;  /* 0x000000300f0f7892 */ /* 0x000fe4000f8ec0ff */
[----:B------:R-:W-:Y:S02]  /*15e0*/  ULOP3.LUT UR14, UR14, 0x8b8, URZ, 0xfc, !UPT ;  /* 0x000008b80e0e7892 */ /* 0x000fe4000f8efcff */
[----:B------:R-:W-:Y:S02]  /*15f0*/  UISETP.NE.AND UP0, UPT, UR10, 0x37, UPT ;  /* 0x000000370a00788c */ /* 0x000fe4000bf05270 */
[----:B------:R-:W-:Y:S01]  /*1600*/  UPRMT UR15, UR15, 0x5410, UR14 ;  /* 0x000054100f0f7896 */ /* 0x000fe2000800000e */
[----:B------:R-:W-:Y:S02]  /*1610*/  UMOV UR21, 0x40004040 ;  /* 0x4000404000157882 */ /* 0x000fe40000000000 */
[----:B------:R-:W-:Y:S01]  /*1620*/  UMOV UR14, URZ ;  /* 0x000000ff000e7c82 */ /* 0x000fe20008000000 */
[----:B------:R-:W-:Y:S01]  /*1630*/  UMOV UR19, 0x40004040 ;  /* 0x4000404000137882 */ /* 0x000fe20000000000 */
[----:B------:R-:W-:Y:S01]  /*1640*/  UMOV UR25, 0x40004040 ;  /* 0x4000404000197882 */ /* 0x000fe20000000000 */
[----:B------:R-:W-:Y:S01]  /*1650*/  UMOV UR23, 0x40004040 ;  /* 0x4000404000177882 */ /* 0x000fe20000000000 */
[----:B------:R-:W-:Y:S01]  /*1660*/  UMOV UR29, 0x40004040 ;  /* 0x40004040001d7882 */ /* 0x000fe20000000000 */
[----:B-1----:R-:W-:Y:S01]  /*1670*/  R2UR UR20, R2 ;  /* 0x00000000021472ca */ /* 0x002fe200000e0000 */
[----:B------:R-:W-:Y:S01]  /*1680*/  UMOV UR27, 0x40004040 ;  /* 0x40004040001b7882 */ /* 0x000fe20000000000 */
[----:B--2---:R-:W-:Y:S01]  /*1690*/  R2UR UR18, R6 ;  /* 0x00000000061272ca */ /* 0x004fe200000e0000 */
[----:B------:R-:W-:Y:S01]  /*16a0*/  UMOV UR33, 0x40004040 ;  /* 0x4000404000217882 */ /* 0x000fe20000000000 */
[----:B------:R-:W-:Y:S09]  /*16b0*/  UMOV UR31, 0x40004040 ;  /* 0x40004040001f7882 */ /* 0x000ff20000000000 */
[----:B------:R-:W-:Y:S02]  /*16c0*/  UIADD3 UR24, UPT, UPT, UR20, 0x2, URZ ;  /* 0x0000000214187890 */ /* 0x000fe4000fffe0ff */
[----:B------:R-:W-:Y:S01]  /*16d0*/  UIADD3 UR22, UPT, UPT, UR18, 0x2, URZ ;  /* 0x0000000212167890 */ /* 0x000fe2000fffe0ff */
[----:B------:R1:W-:Y:S01]  /*16e0*/  UTCQMMA gdesc[UR20], gdesc[UR18], tmem[UR12], tmem[UR14], idesc[UR15], tmem[UR4], UPT ;  /* 0x00040e1214007dea */ /* 0x0003e2000b80030c */
        /* <DEDUP_REMOVED lines=8> */
[----:B------:R-:W-:Y:S05]  /*1770*/  BRA.U UP0, `(.L_x_22) ;  /* 0x0000000100087547 */ /* 0x000fea000b800000 */
[----:B------:R2:W-:Y:S01]  /*1780*/  UTCBAR [UR11], URZ ;  /* 0x000000ff0b0073e9 */ /* 0x0005e200080000ff */
[----:B------:R-:W-:Y:S01]  /*1790*/  NOP ;  /* 0x0000000000007918 */ /* 0x000fe20000000000 */
.L_x_22:
[----:B------:R-:W-:Y:S02]  /*17a0*/  UISETP.NE.AND UP0, UPT, UR9, 0x3, UPT ;  /* 0x000000030900788c */ /* 0x000fe4000bf05270 */
[----:B------:R-:W-:Y:S02]  /*17b0*/  UIADD3 UR9, UPT, UPT, UR9, 0x1, URZ ;  /* 0x0000000109097890 */ /* 0x000fe4000fffe0ff */
[----:B------:R-:W-:Y:S02]  /*17c0*/  UIADD3 UR16, UPT, UPT, UR16, 0x2, URZ ;  /* 0x0000000210107890 */ /* 0x000fe4000fffe0ff */
[----:B-1----:R-:W-:Y:S02]  /*17d0*/  USEL UR15, UR9, URZ, UP0 ;  /* 0x000000ff090f7287 */ /* 0x002fe40008000000 */
[----:B------:R-:W-:Y:S04]  /*17e0*/  UISETP.NE.AND UP0, UPT, UR16, 0x38, UPT ;  /* 0x000000381000788c */ /* 0x000fe8000bf05270 */
[----:B------:R-:W-:Y:S04]  /*17f0*/  ISETP.NE.AND P0, PT, RZ, UR15, PT ;  /* 0x0000000fff007c0c */ /* 0x000fe8000bf05270 */
[----:B------:R-:W-:Y:S04]  /*1800*/  SEL R9, RZ, 0x1, P0 ;  /* 0x00000001ff097807 */ /* 0x000fe80000000000 */
[----:B------:R-:W-:Y:S01]  /*1810*/  LOP3.LUT R4, R4, R9, RZ, 0x3c, !PT ;  /* 0x0000000904047212 */ /* 0x000fe200078e3cff */
[----:B------:R-:W-:Y:S06]  /*1820*/  BRA.U UP0, `(.L_x_23) ;  /* 0xfffffff900387547 */ /* 0x000fec000b83ffff */
[----:B------:R-:W-:-:S13]  /*1830*/  ISETP.NE.AND P0, PT, R3, UR17, PT ;  /* 0x0000001103007c0c */ /* 0x000fda000bf05270 */
[----:B--2---:R-:W-:Y:S05]  /*1840*/  @!P0 EXIT ;  /* 0x000000000000894d */ /* 0x004fea0003800000 */
[----:B------:R-:W-:Y:S01]  /*1850*/  UIADD3 UR17, UPT, UPT, UR17, 0x1, URZ ;  /* 0x0000000111117890 */ /* 0x000fe2000fffe0ff */
[----:B------:R-:W-:Y:S11]  /*1860*/  BRA `(.L_x_24) ;  /* 0xfffffff400ec7947 */ /* 0x000ff6000383ffff */
.L_x_11:
[----:B------:R-:W-:-:S13]  /*1870*/  ELECT P0, URZ, PT ;  /* 0x0000000000ff782f */ /* 0x000fda0003800000 */
[----:B------:R-:W-:Y:S05]  /*1880*/  @!P0 BRA `(.L_x_13) ;  /* 0x0000000800608947 */ /* 0x000fea0003800000 */
[----:B------:R-:W1:Y:S02]  /*1890*/  S2R R2, SR_CTAID.X ;  /* 0x0000000000027919 */ /* 0x000e640000002500 */
[----:B-1----:R-:W-:-:S13]  /*18a0*/  ISETP.GE.U32.AND P0, PT, R2, R5, PT ;  /* 0x000000050200720c */ /* 0x002fda0003f06070 */
[----:B------:R-:W-:Y:S05]  /*18b0*/  @P0 EXIT ;  /* 0x000000000000094d */ /* 0x000fea0003800000 */
[----:B------:R-:W1:Y:S01]  /*18c0*/  LDC.64 R12, c[0x0][0x348] ;  /* 0x0000d200ff0c7b82 */ /* 0x000e620000000a00 */
[-C--:B------:R-:W-:Y:S01]  /*18d0*/  LOP3.LUT R0, RZ, R2.reuse, RZ, 0x33, !PT ;  /* 0x00000002ff007212 */ /* 0x080fe200078e33ff */
[----:B------:R-:W-:Y:S02]  /*18e0*/  HFMA2 R9, -RZ, RZ, 0, 0 ;  /* 0x00000000ff097431 */ /* 0x000fe400000001ff */
[----:B------:R-:W-:Y:S01]  /*18f0*/  IMAD.MOV.U32 R11, RZ, RZ, RZ ;  /* 0x000000ffff0b7224 */ /* 0x000fe200078e00ff */
[----:B------:R-:W-:Y:S01]  /*1900*/  MOV R3, R2 ;  /* 0x0000000200037202 */ /* 0x000fe20000000f00 */
[----:B------:R-:W-:-:S04]  /*1910*/  IMAD.IADD R0, R5, 0x1, R0 ;  /* 0x0000000105007824 */ /* 0x000fc800078e0200 */
[----:B------:R-:W-:-:S05]  /*1920*/  IMAD.HI.U32 R0, R0, -0x2116a3b3, RZ ;  /* 0xdee95c4d00007827 */ /* 0x000fca00078e00ff */
[----:B------:R-:W-:-:S07]  /*1930*/  SHF.R.U32.HI R0, RZ, 0x7, R0 ;  /* 0x00000007ff007819 */ /* 0x000fce0000011600 */
.L_x_30:
[----:B------:R-:W-:Y:S02]  /*1940*/  SHF.R.U32.HI R4, RZ, 0x4, R3 ;  /* 0x00000004ff047819 */ /* 0x000fe40000011603 */
[----:B------:R-:W-:-:S03]  /*1950*/  MOV R6, 0x19c0 ;  /* 0x000019c000067802 */ /* 0x000fc60000000f00 */
[----:B------:R-:W-:-:S04]  /*1960*/  IMAD.HI.U32 R4, R4, 0xd79435f, RZ ;  /* 0x0d79435f04047827 */ /* 0x000fc800078e00ff */
[C---:B------:R-:W-:Y:S02]  /*1970*/  IMAD R35, R4.reuse, -0x10, R31 ;  /* 0xfffffff004237824 */ /* 0x040fe400078e021f */
[----:B------:R-:W-:-:S03]  /*1980*/  IMAD R3, R4, -0x130, R3 ;  /* 0xfffffed004037824 */ /* 0x000fc600078e0203 */
[----:B------:R-:W-:Y:S02]  /*1990*/  VIMNMX.U32 R35, PT, PT, R35, 0x10, PT ;  /* 0x0000001023237848 */ /* 0x000fe40003fe0000 */
[----:B------:R-:W-:Y:S02]  /*19a0*/  LOP3.LUT R7, R3, 0xffff, RZ, 0xc0, !PT ;  /* 0x0000ffff03077812 */ /* 0x000fe400078ec0ff */
[----:B-1----:R-:W-:Y:S05]  /*19b0*/  CALL.REL.NOINC `($__internal_3_$__cuda_sm20_div_u16) ;  /* 0x0000002800b47944 */ /* 0x002fea0003c00000 */
[----:B------:R-:W-:Y:S01]  /*19c0*/  PRMT R35, R35, 0x9910, RZ ;  /* 0x0000991023237816 */ /* 0x000fe200000000ff */
[----:B------:R-:W1:Y:S01]  /*19d0*/  S2R R5, SR_CgaCtaId ;  /* 0x0000000000057919 */ /* 0x000e620000008800 */
[----:B------:R-:W-:Y:S01]  /*19e0*/  PRMT R6, R36, 0x9910, RZ ;  /* 0x0000991024067816 */ /* 0x000fe200000000ff */
[----:B------:R-:W-:Y:S01]  /*19f0*/  IMAD.MOV.U32 R10, RZ, RZ, 0x100 ;  /* 0x00000100ff0a7424 */ /* 0x000fe200078e00ff */
[----:B------:R-:W-:Y:S02]  /*1a00*/  MOV R8, 0x400 ;  /* 0x0000040000087802 */ /* 0x000fe40000000f00 */
[----:B------:R-:W-:Y:S01]  /*1a10*/  MOV R14, RZ ;  /* 0x000000ff000e7202 */ /* 0x000fe20000000f00 */
[----:B------:R-:W-:-:S04]  /*1a20*/  IMAD R6, R35, R6, RZ ;  /* 0x0000000623067224 */ /* 0x000fc800078e02ff */
[----:B------:R-:W-:-:S05]  /*1a30*/  IMAD.MOV R6, RZ, RZ, -R6 ;  /* 0x000000ffff067224 */ /* 0x000fca00078e0a06 */
[----:B------:R-:W-:-:S05]  /*1a40*/  PRMT R6, R6, 0x7710, RZ ;  /* 0x0000771006067816 */ /* 0x000fca00000000ff */
[----:B------:R-:W-:-:S05]  /*1a50*/  IMAD.IADD R6, R3, 0x1, R6 ;  /* 0x0000000103067824 */ /* 0x000fca00078e0206 */
[----:B------:R-:W-:Y:S02]  /*1a60*/  LOP3.LUT R7, R6, 0xffff, RZ, 0xc0, !PT ;  /* 0x0000ffff06077812 */ /* 0x000fe400078ec0ff */
[----:B------:R-:W-:-:S03]  /*1a70*/  LOP3.LUT R6, R36, 0xffff, RZ, 0xc0, !PT ;  /* 0x0000ffff24067812 */ /* 0x000fc600078ec0ff */
[----:B------:R-:W-:Y:S01]  /*1a80*/  IMAD R7, R4, 0x10, R7 ;  /* 0x0000001004077824 */ /* 0x000fe200078e0207 */
[----:B-1----:R-:W-:Y:S01]  /*1a90*/  LEA R3, R5, R8, 0x18 ;  /* 0x0000000805037211 */ /* 0x002fe200078ec0ff */
[----:B------:R-:W-:-:S03]  /*1aa0*/  IMAD R6, R6, 0xe0, RZ ;  /* 0x000000e006067824 */ /* 0x000fc600078e02ff */
[----:B------:R-:W-:-:S07]  /*1ab0*/  SHF.L.U32 R7, R7, 0x7, RZ ;  /* 0x0000000707077819 */ /* 0x000fce00000006ff */
.L_x_29:
[----:B------:R-:W-:Y:S01]  /*1ac0*/  LOP3.LUT R9, R9, 0x1, RZ, 0x3c, !PT ;  /* 0x0000000109097812 */ /* 0x000fe200078e3cff */
[----:B------:R-:W-:Y:S05]  /*1ad0*/  YIELD ;  /* 0x0000000000007946 */ /* 0x000fea0003800000 */
[----:B------:R-:W-:-:S04]  /*1ae0*/  SHF.L.U32 R4, R9, 0x1f, RZ ;  /* 0x0000001f09047819 */ /* 0x000fc800000006ff */
[----:B-1----:R-:W1:Y:S02]  /*1af0*/  SYNCS.PHASECHK.TRANS64.TRYWAIT P0, [R3+URZ+0x31820], R4 ;  /* 0x03182004030075a7 */ /* 0x002e6400080011ff */
[----:B-12---:R-:W-:Y:S05]  /*1b00*/  @!P0 BRA `(.L_x_25) ;  /* 0x0000002400bc8947 */ /* 0x006fea0003800000 */
.L_x_68:
[----:B------:R-:W2:Y:S01]  /*1b10*/  LDCU.64 UR12, c[0x0][0x348] ;  /* 0x00006900ff0c77ac */ /* 0x000ea20008000a00 */
[C---:B------:R-:W-:Y:S01]  /*1b20*/  IADD3 R18, P1, PT, R12.reuse, 0x40, RZ ;  /* 0x000000400c127810 */ /* 0x040fe20007f3e0ff */
[----:B------:R-:W-:Y:S01]  /*1b30*/  IMAD.MOV.U32 R8, RZ, RZ, 0xb580 ;  /* 0x0000b580ff087424 */ /* 0x000fe200078e00ff */
[----:B------:R-:W-:Y:S01]  /*1b40*/  IADD3 R16, P0, PT, R12, 0xc0, RZ ;  /* 0x000000c00c107810 */ /* 0x000fe20007f1e0ff */
[----:B------:R-:W-:Y:S01]  /*1b50*/  UMOV UR20, 0x0 ;  /* 0x0000000000147882 */ /* 0x000fe20000000000 */
[----:B------:R-:W-:Y:S01]  /*1b60*/  R2UR UR10, R10 ;  /* 0x000000000a0a72ca */ /* 0x000fe200000e0000 */
[--C-:B------:R-:W-:Y:S01]  /*1b70*/  IMAD.X R19, RZ, RZ, R13.reuse, P1 ;  /* 0x000000ffff137224 */ /* 0x100fe200008e060d */
[----:B------:R-:W-:Y:S01]  /*1b80*/  R2UR UR16, R3 ;  /* 0x00000000031072ca */ /* 0x000fe200000e0000 */
[----:B------:R-:W-:Y:S01]  /*1b90*/  IMAD.X R17, RZ, RZ, R13, P0 ;  /* 0x000000ffff117224 */ /* 0x000fe200000e060d */
[----:B------:R-:W-:Y:S01]  /*1ba0*/  R2UR UR11, R7 ;  /* 0x00000000070b72ca */ /* 0x000fe200000e0000 */
[----:B------:R-:W-:Y:S01]  /*1bb0*/  UMOV UR21, 0x10000000 ;  /* 0x1000000000157882 */ /* 0x000fe20000000000 */
[----:B------:R-:W-:Y:S01]  /*1bc0*/  R2UR UR28, R18 ;  /* 0x00000000121c72ca */ /* 0x000fe200000e0000 */
[----:B------:R-:W-:Y:S01]  /*1bd0*/  IMAD.U32 R4, R9, -0x80000000, RZ ;  /* 0x8000000009047824 */ /* 0x000fe200078e00ff */
[----:B------:R-:W-:-:S02]  /*1be0*/  R2UR UR29, R19 ;  /* 0x00000000131d72ca */ /* 0x000fc400000e0000 */
[----:B------:R-:W-:Y:S02]  /*1bf0*/  R2UR UR7, R6 ;  /* 0x00000000060772ca */ /* 0x000fe400000e0000 */
[----:B------:R-:W-:Y:S01]  /*1c00*/  R2UR UR26, R16 ;  /* 0x00000000101a72ca */ /* 0x000fe200000e0000 */
[----:B--2---:R-:W-:Y:S01]  /*1c10*/  UIADD3 UR24, UP1, UPT, UR12, 0x140, URZ ;  /* 0x000001400c187890 */ /* 0x004fe2000ff3e0ff */
[----:B------:R-:W-:Y:S01]  /*1c20*/  R2UR UR27, R17 ;  /* 0x00000000111b72ca */ /* 0x000fe200000e0000 */
[----:B------:R-:W-:Y:S01]  /*1c30*/  UIADD3 UR22, UP0, UPT, UR12, 0x1c0, URZ ;  /* 0x000001c00c167890 */ /* 0x000fe2000ff1e0ff */
[----:B------:R-:W-:Y:S01]  /*1c40*/  R2UR UR15, R14 ;  /* 0x000000000e0f72ca */ /* 0x000fe200000e0000 */
[----:B------:R-:W-:Y:S02]  /*1c50*/  UIADD3 UR10, UPT, UPT, UR10, -0x100, URZ ;  /* 0xffffff000a0a7890 */ /* 0x000fe4000fffe0ff */
[----:B------:R-:W-:Y:S02]  /*1c60*/  UIADD3 UR8, UPT, UPT, UR16, 0x4000, URZ ;  /* 0x0000400010087890 */ /* 0x000fe4000fffe0ff */
[----:B------:R-:W-:-:S02]  /*1c70*/  UIADD3 UR9, UPT, UPT, UR16, 0x31800, URZ ;  /* 0x0003180010097890 */ /* 0x000fc4000fffe0ff */
[----:B------:R-:W-:Y:S02]  /*1c80*/  UIADD3 UR4, UPT, UPT, UR16, 0x14000, URZ ;  /* 0x0001400010047890 */ /* 0x000fe4000fffe0ff */
[----:B------:R-:W-:Y:S02]  /*1c90*/  UIADD3 UR12, UPT, UPT, UR16, 0x30000, URZ ;  /* 0x00030000100c7890 */ /* 0x000fe4000fffe0ff */
[----:B------:R-:W-:Y:S02]  /*1ca0*/  UIADD3.X UR25, UPT, UPT, URZ, UR13, URZ, UP1, !UPT ;  /* 0x0000000dff197290 */ /* 0x000fe40008ffe4ff */
[----:B------:R-:W-:Y:S01]  /*1cb0*/  UIADD3 UR16, UPT, UPT, UR16, 0x30800, URZ ;  /* 0x0003080010107890 */ /* 0x000fe2000fffe0ff */
[----:B------:R2:W-:Y:S01]  /*1cc0*/  UTMALDG.2D [UR8], [UR28], desc[UR20] ;  /* 0x000014081c0075b4 */ /* 0x0005e20008009000 */
[----:B------:R-:W-:Y:S01]  /*1cd0*/  UIADD3.X UR23, UPT, UPT, URZ, UR13, URZ, UP0, !UPT ;  /* 0x0000000dff177290 */ /* 0x000fe200087fe4ff */
[----:B------:R-:W-:Y:S01]  /*1ce0*/  UMOV UR5, UR9 ;  /* 0x0000000900057c82 */ /* 0x000fe20008000000 */
[----:B------:R-:W-:Y:S01]  /*1cf0*/  UMOV UR6, UR10 ;  /* 0x0000000a00067c82 */ /* 0x000fe20008000000 */
[----:B------:R-:W-:Y:S01]  /*1d00*/  UMOV UR14, UR11 ;  /* 0x0000000b000e7c82 */ /* 0x000fe20008000000 */
[----:B------:R-:W-:Y:S01]  /*1d10*/  UMOV UR13, UR9 ;  /* 0x00000009000d7c82 */ /* 0x000fe20008000000 */
[----:B------:R-:W-:Y:S01]  /*1d20*/  UMOV UR18, UR7 ;  /* 0x0000000700127c82 */ /* 0x000fe20008000000 */
[----:B------:R2:W-:Y:S01]  /*1d30*/  UTMALDG.2D [UR4], [UR26], desc[UR20] ;  /* 0x000014041a0075b4 */ /* 0x0005e20008009000 */
[----:B------:R-:W-:Y:S01]  /*1d40*/  UMOV UR19, UR15 ;  /* 0x0000000f00137c82 */ /* 0x000fe20008000000 */
[----:B------:R-:W-:Y:S01]  /*1d50*/  UMOV UR17, UR9 ;  /* 0x0000000900117c82 */ /* 0x000fe20008000000 */
[----:B------:R2:W-:Y:S01]  /*1d60*/  UTMALDG.2D [UR12], [UR24], desc[UR20] ;  /* 0x0000140c180075b4 */ /* 0x0005e20008009000 */
[----:B------:R2:W-:Y:S01]  /*1d70*/  UTMALDG.2D [UR16], [UR22], desc[UR20] ;  /* 0x00001410160075b4 */ /* 0x0005e20008009000 */
[----:B------:R2:W-:Y:S01]  /*1d80*/  SYNCS.ARRIVE.TRANS64 RZ, [R3+URZ+0x31800], R8 ;  /* 0x0318000803ff79a7 */ /* 0x0005e200080000ff */
[----:B------:R-:W3:Y:S02]  /*1d90*/  SYNCS.PHASECHK.TRANS64.TRYWAIT P0, [R3+URZ+0x31828], R4 ;  /* 0x03182804030075a7 */ /* 0x000ee400080011ff */
[----:B--23--:R-:W-:Y:S05]  /*1da0*/  @!P0 BRA `(.L_x_26) ;  /* 0x0000002400308947 */ /* 0x00cfea0003800000 */
.L_x_70:
[----:B------:R-:W-:Y:S01]  /*1db0*/  R2UR UR10, R10 ;  /* 0x000000000a0a72ca */ /* 0x000fe200000e0000 */
[----:B------:R-:W-:Y:S01]  /*1dc0*/  IMAD.MOV.U32 R8, RZ, RZ, 0xb000 ;  /* 0x0000b000ff087424 */ /* 0x000fe200078e00ff */
[----:B------:R-:W-:Y:S01]  /*1dd0*/  R2UR UR4, R3 ;  /* 0x00000000030472ca */ /* 0x000fe200000e0000 */
[----:B------:R-:W-:Y:S01]  /*1de0*/  UMOV UR14, 0x0 ;  /* 0x00000000000e7882 */ /* 0x000fe20000000000 */
[----:B------:R-:W-:Y:S01]  /*1df0*/  R2UR UR16, R18 ;  /* 0x00000000121072ca */ /* 0x000fe200000e0000 */
[----:B------:R-:W-:Y:S01]  /*1e00*/  UMOV UR15, 0x10000000 ;  /* 0x10000000000f7882 */ /* 0x000fe20000000000 */
[----:B------:R-:W-:Y:S02]  /*1e10*/  R2UR UR17, R19 ;  /* 0x00000000131172ca */ /* 0x000fe400000e0000 */
[----:B------:R-:W-:Y:S02]  /*1e20*/  R2UR UR11, R7 ;  /* 0x00000000070b72ca */ /* 0x000fe400000e0000 */
[----:B------:R-:W-:-:S02]  /*1e30*/  R2UR UR12, R16 ;  /* 0x00000000100c72ca */ /* 0x000fc400000e0000 */
[----:B------:R-:W-:Y:S01]  /*1e40*/  R2UR UR13, R17 ;  /* 0x00000000110d72ca */ /* 0x000fe200000e0000 */
[----:B------:R-:W-:Y:S01]  /*1e50*/  UIADD3 UR10, UPT, UPT, UR10, -0x80, URZ ;  /* 0xffffff800a0a7890 */ /* 0x000fe2000fffe0ff */
[----:B------:R-:W-:Y:S01]  /*1e60*/  R2UR UR7, R6 ;  /* 0x00000000060772ca */ /* 0x000fe200000e0000 */
[----:B------:R-:W-:Y:S02]  /*1e70*/  UIADD3 UR8, UPT, UPT, UR4, 0x8000, URZ ;  /* 0x0000800004087890 */ /* 0x000fe4000fffe0ff */
[----:B------:R-:W-:Y:S02]  /*1e80*/  UIADD3 UR9, UPT, UPT, UR4, 0x31808, URZ ;  /* 0x0003180804097890 */ /* 0x000fe4000fffe0ff */
[----:B------:R-:W-:Y:S01]  /*1e90*/  UIADD3 UR4, UPT, UPT, UR4, 0x1b000, URZ ;  /* 0x0001b00004047890 */ /* 0x000fe2000fffe0ff */
[----:B------:R-:W-:-:S04]  /*1ea0*/  UMOV UR6, UR10 ;  /* 0x0000000a00067c82 */ /* 0x000fc80008000000 */
[----:B------:R-:W-:Y:S02]  /*1eb0*/  UMOV UR5, UR9 ;  /* 0x0000000900057c82 */ /* 0x000fe40008000000 */
[----:B------:R2:W-:Y:S02]  /*1ec0*/  UTMALDG.2D [UR8], [UR16], desc[UR14] ;  /* 0x00000e08100075b4 */ /* 0x0005e40008009000 */
[----:B------:R2:W-:Y:S01]  /*1ed0*/  UTMALDG.2D [UR4], [UR12], desc[UR14] ;  /* 0x00000e040c0075b4 */ /* 0x0005e20008009000 */
[----:B------:R2:W-:Y:S01]  /*1ee0*/  SYNCS.ARRIVE.TRANS64 RZ, [R3+URZ+0x31808], R8 ;  /* 0x0318080803ff79a7 */ /* 0x0005e200080000ff */
[----:B------:R-:W3:Y:S02]  /*1ef0*/  SYNCS.PHASECHK.TRANS64.TRYWAIT P0, [R3+URZ+0x31830], R4 ;  /* 0x03183004030075a7 */ /* 0x000ee400080011ff */
[----:B--23--:R-:W-:Y:S05]  /*1f00*/  @!P0 BRA `(.L_x_27) ;  /* 0x0000002000f08947 */ /* 0x00cfea0003800000 */
.L_x_72:
[----:B------:R-:W-:Y:S01]  /*1f10*/  R2UR UR4, R3 ;  /* 0x00000000030472ca */ /* 0x000fe200000e0000 */
[----:B------:R-:W-:Y:S01]  /*1f20*/  UMOV UR14, 0x0 ;  /* 0x00000000000e7882 */ /* 0x000fe20000000000 */
[----:B------:R-:W-:Y:S01]  /*1f30*/  R2UR UR10, R10 ;  /* 0x000000000a0a72ca */ /* 0x000fe200000e0000 */
[----:B------:R-:W-:Y:S01]  /*1f40*/  UMOV UR15, 0x10000000 ;  /* 0x10000000000f7882 */ /* 0x000fe20000000000 */
[----:B------:R-:W-:Y:S01]  /*1f50*/  R2UR UR16, R18 ;  /* 0x00000000121072ca */ /* 0x000fe200000e0000 */
[----:B-1----:R-:W-:Y:S01]  /*1f60*/  VIADD R5, R10, 0x80 ;  /* 0x000000800a057836 */ /* 0x002fe20000000000 */
[----:B------:R-:W-:Y:S02]  /*1f70*/  R2UR UR17, R19 ;  /* 0x00000000131172ca */ /* 0x000fe400000e0000 */
[----:B------:R-:W-:Y:S02]  /*1f80*/  R2UR UR11, R7 ;  /* 0x00000000070b72ca */ /* 0x000fe400000e0000 */
[----:B------:R-:W-:-:S02]  /*1f90*/  R2UR UR12, R16 ;  /* 0x00000000100c72ca */ /* 0x000fc400000e0000 */
[----:B------:R-:W-:Y:S01]  /*1fa0*/  R2UR UR13, R17 ;  /* 0x00000000110d72ca */ /* 0x000fe200000e0000 */
[----:B------:R-:W-:Y:S01]  /*1fb0*/  UIADD3 UR8, UPT, UPT, UR4, 0xc000, URZ ;  /* 0x0000c00004087890 */ /* 0x000fe2000fffe0ff */
[----:B------:R-:W-:Y:S01]  /*1fc0*/  R2UR UR7, R6 ;  /* 0x00000000060772ca */ /* 0x000fe200000e0000 */
[----:B------:R-:W-:Y:S02]  /*1fd0*/  UIADD3 UR9, UPT, UPT, UR4, 0x31810, URZ ;  /* 0x0003181004097890 */ /* 0x000fe4000fffe0ff */
[----:B------:R-:W-:Y:S01]  /*1fe0*/  UIADD3 UR4, UPT, UPT, UR4, 0x22000, URZ ;  /* 0x0002200004047890 */ /* 0x000fe2000fffe0ff */
[----:B------:R-:W-:-:S04]  /*1ff0*/  UMOV UR6, UR10 ;  /* 0x0000000a00067c82 */ /* 0x000fc80008000000 */
[----:B------:R-:W-:Y:S02]  /*2000*/  UMOV UR5, UR9 ;  /* 0x0000000900057c82 */ /* 0x000fe40008000000 */
[----:B------:R1:W-:Y:S03]  /*2010*/  UTMALDG.2D [UR8], [UR16], desc[UR14] ;  /* 0x00000e08100075b4 */ /* 0x0003e60008009000 */
[----:B------:R1:W-:Y:S01]  /*2020*/  UTMALDG.2D [UR4], [UR12], desc[UR14] ;  /* 0x00000e040c0075b4 */ /* 0x0003e20008009000 */
[----:B------:R1:W-:Y:S01]  /*2030*/  SYNCS.ARRIVE.TRANS64 RZ, [R3+URZ+0x31810], R8 ;  /* 0x0318100803ff79a7 */ /* 0x0003e200080000ff */
[----:B------:R-:W2:Y:S02]  /*2040*/  SYNCS.PHASECHK.TRANS64.TRYWAIT P0, [R3+URZ+0x31838], R4 ;  /* 0x03183804030075a7 */ /* 0x000ea400080011ff */
[----:B-12---:R-:W-:Y:S05]  /*2050*/  @!P0 BRA `(.L_x_28) ;  /* 0x0000002000b48947 */ /* 0x006fea0003800000 */
.L_x_74:
[----:B------:R-:W-:Y:S01]  /*2060*/  R2UR UR4, R3 ;  /* 0x00000000030472ca */ /* 0x000fe200000e0000 */
[----:B------:R-:W-:Y:S01]  /*2070*/  VIADD R10, R10, 0x200 ;  /* 0x000002000a0a7836 */ /* 0x000fe20000000000 */
[----:B------:R-:W-:Y:S01]  /*2080*/  R2UR UR10, R5 ;  /* 0x00000000050a72ca */ /* 0x000fe200000e0000 */
[----:B------:R-:W-:Y:S01]  /*2090*/  UMOV UR14, 0x0 ;  /* 0x00000000000e7882 */ /* 0x000fe20000000000 */
[----:B------:R-:W-:Y:S01]  /*20a0*/  R2UR UR16, R18 ;  /* 0x00000000121072ca */ /* 0x000fe200000e0000 */
[----:B------:R-:W-:Y:S01]  /*20b0*/  UMOV UR15, 0x10000000 ;  /* 0x10000000000f7882 */ /* 0x000fe20000000000 */
[----:B------:R-:W-:Y:S01]  /*20c0*/  R2UR UR17, R19 ;  /* 0x00000000131172ca */ /* 0x000fe200000e0000 */
[----:B------:R-:W-:Y:S01]  /*20d0*/  VIADD R14, R14, 0x1 ;  /* 0x000000010e0e7836 */ /* 0x000fe20000000000 */
[----:B------:R-:W-:Y:S02]  /*20e0*/  R2UR UR11, R7 ;  /* 0x00000000070b72ca */ /* 0x000fe400000e0000 */
[----:B------:R-:W-:-:S02]  /*20f0*/  R2UR UR12, R16 ;  /* 0x00000000100c72ca */ /* 0x000fc400000e0000 */
[----:B------:R-:W-:Y:S01]  /*2100*/  R2UR UR13, R17 ;  /* 0x00000000110d72ca */ /* 0x000fe200000e0000 */
[----:B------:R-:W-:Y:S01]  /*2110*/  UIADD3 UR8, UPT, UPT, UR4, 0x10000, URZ ;  /* 0x0001000004087890 */ /* 0x000fe2000fffe0ff */
[----:B------:R-:W-:Y:S01]  /*2120*/  R2UR UR7, R6 ;  /* 0x00000000060772ca */ /* 0x000fe200000e0000 */
[----:B------:R-:W-:Y:S01]  /*2130*/  UIADD3 UR9, UPT, UPT, UR4, 0x31818, URZ ;  /* 0x0003181804097890 */ /* 0x000fe2000fffe0ff */
[----:B------:R-:W-:Y:S01]  /*2140*/  ISETP.NE.AND P0, PT, R10, 0x1d00, PT ;  /* 0x00001d000a00780c */ /* 0x000fe20003f05270 */
[----:B------:R-:W-:Y:S01]  /*2150*/  UIADD3 UR4, UPT, UPT, UR4, 0x29000, URZ ;  /* 0x0002900004047890 */ /* 0x000fe2000fffe0ff */
[----:B------:R-:W-:-:S04]  /*2160*/  UMOV UR6, UR10 ;  /* 0x0000000a00067c82 */ /* 0x000fc80008000000 */
[----:B------:R-:W-:Y:S02]  /*2170*/  UMOV UR5, UR9 ;  /* 0x0000000900057c82 */ /* 0x000fe40008000000 */
[----:B------:R2:W-:Y:S03]  /*2180*/  UTMALDG.2D [UR8], [UR16], desc[UR14] ;  /* 0x00000e08100075b4 */ /* 0x0005e60008009000 */
[----:B------:R2:W-:Y:S01]  /*2190*/  UTMALDG.2D [UR4], [UR12], desc[UR14] ;  /* 0x00000e040c0075b4 */ /* 0x0005e20008009000 */
[----:B------:R2:W-:Y:S01]  /*21a0*/  SYNCS.ARRIVE.TRANS64 RZ, [R3+URZ+0x31818], R8 ;  /* 0x0318180803ff79a7 */ /* 0x0005e200080000ff */
[----:B------:R-:W-:Y:S05]  /*21b0*/  @P0 BRA `(.L_x_29) ;  /* 0xfffffff800400947 */ /* 0x000fea000383ffff */
[----:B------:R-:W-:-:S13]  /*21c0*/  ISETP.NE.AND P0, PT, R11, R0, PT ;  /* 0x000000000b00720c */ /* 0x000fda0003f05270 */
[----:B--2---:R-:W-:Y:S05]  /*21d0*/  @!P0 EXIT ;  /* 0x000000000000894d */ /* 0x004fea0003800000 */
[----:B------:R-:W-:-:S05]  /*21e0*/  IADD3 R11, PT, PT, R11, 0x1, RZ ;  /* 0x000000010b0b7810 */ /* 0x000fca0007ffe0ff */
[----:B-1----:R-:W-:Y:S01]  /*21f0*/  IMAD R3, R11, 0x93, R2 ;  /* 0x000000930b037824 */ /* 0x002fe200078e0202 */
[----:B------:R-:W-:Y:S06]  /*2200*/  BRA `(.L_x_30) ;  /* 0xfffffff400cc7947 */ /* 0x000fec000383ffff */
.L_x_13:
[----:B------:R-:W-:-:S04]  /*2210*/  LOP3.LUT R0, R3, 0xfffffffc, RZ, 0xc0, !PT ;  /* 0xfffffffc03007812 */ /* 0x000fc800078ec0ff */
[----:B------:R-:W-:-:S13]  /*2220*/  ISETP.NE.AND P0, PT, R0, 0x4, PT ;  /* 0x000000040000780c */ /* 0x000fda0003f05270 */
[----:B-1----:R-:W-:Y:S05]  /*2230*/  @P0 EXIT ;  /* 0x000000000000094d */ /* 0x002fea0003800000 */
[----:B------:R-:W1:Y:S01]  /*2240*/  S2R R0, SR_CgaCtaId ;  /* 0x0000000000007919 */ /* 0x000e620000008800 */
[----:B------:R-:W-:-:S04]  /*2250*/  MOV R7, 0x400 ;  /* 0x0000040000077802 */ /* 0x000fc80000000f00 */
[----:B-1----:R-:W-:-:S05]  /*2260*/  LEA R0, R0, R7, 0x18 ;  /* 0x0000000700007211 */ /* 0x002fca00078ec0ff */
[----:B------:R-:W1:Y:S02]  /*2270*/  LDS R2, [R0+0x31880] ;  /* 0x0318800000027984 */ /* 0x000e640000000800 */
[----:B-1----:R-:W-:-:S13]  /*2280*/  ISETP.NE.AND P0, PT, R2, RZ, PT ;  /* 0x000000ff0200720c */ /* 0x002fda0003f05270 */
[----:B------:R-:W-:Y:S05]  /*2290*/  @!P0 BRA `(.L_x_31) ;  /* 0x0000000000048947 */ /* 0x000fea0003800000 */
[----:B------:R-:W-:Y:S05]  /*22a0*/  BPT.TRAP 0x1 ;  /* 0x000000040000795c */ /* 0x000fea0000300000 */
.L_x_31:
[----:B------:R-:W1:Y:S01]  /*22b0*/  S2UR UR4, SR_CTAID.X ;  /* 0x00000000000479c3 */ /* 0x000e620000002500 */
[----:B------:R-:W-:Y:S02]  /*22c0*/  IADD3 R3, PT, PT, R3, -0x4, RZ ;  /* 0xfffffffc03037810 */ /* 0x000fe40007ffe0ff */
[----:B-1----:R-:W-:-:S13]  /*22d0*/  ISETP.LE.U32.AND P0, PT, R5, UR4, PT ;  /* 0x0000000405007c0c */ /* 0x002fda000bf03070 */
[----:B------:R-:W-:Y:S05]  /*22e0*/  @P0 BRA `(.L_x_32) ;  /* 0x0000001800d00947 */ /* 0x000fea0003800000 */
[----:B------:R-:W-:Y:S01]  /*22f0*/  IMAD.U32 R29, RZ, RZ, UR4 ;  /* 0x00000004ff1d7e24 */ /* 0x000fe2000f8e00ff */
[----:B------:R-:W-:Y:S01]  /*2300*/  MOV R20, 0xffffffff ;  /* 0xffffffff00147802 */ /* 0x000fe20000000f00 */
[----:B------:R-:W-:Y:S02]  /*2310*/  IMAD.SHL.U32 R2, R21, 0x4, RZ ;  /* 0x0000000415027824 */ /* 0x000fe400078e00ff */
[----:B------:R-:W-:Y:S01]  /*2320*/  IMAD.SHL.U32 R30, R3, 0x800, RZ ;  /* 0x00000800031e7824 */ /* 0x000fe200078e00ff */
[----:B------:R-:W-:Y:S01]  /*2330*/  LOP3.LUT R22, RZ, R29, RZ, 0x33, !PT ;  /* 0x0000001dff167212 */ /* 0x000fe200078e33ff */
[C---:B------:R-:W-:Y:S01]  /*2340*/  VIADD R26, R2.reuse, 0x1 ;  /* 0x00000001021a7836 */ /* 0x040fe20000000000 */
[----:B------:R-:W-:Y:S01]  /*2350*/  SHF.R.U32.HI R28, RZ, 0x3, R2 ;  /* 0x00000003ff1c7819 */ /* 0x000fe20000011602 */
[C---:B------:R-:W-:Y:S01]  /*2360*/  VIADD R4, R2.reuse, 0x2 ;  /* 0x0000000202047836 */ /* 0x040fe20000000000 */
[----:B------:R-:W-:Y:S01]  /*2370*/  IADD3 R24, PT, PT, R2, 0x3, RZ ;  /* 0x0000000302187810 */ /* 0x000fe20007ffe0ff */
[----:B------:R-:W-:Y:S01]  /*2380*/  IMAD.IADD R22, R5, 0x1, R22 ;  /* 0x0000000105167824 */ /* 0x000fe200078e0216 */
[----:B------:R-:W-:Y:S01]  /*2390*/  LOP3.LUT R5, R28, 0x3, RZ, 0xc0, !PT ;  /* 0x000000031c057812 */ /* 0x000fe200078ec0ff */
[----:B------:R-:W-:Y:S01]  /*23a0*/  IMAD.MOV.U32 R21, RZ, RZ, RZ ;  /* 0x000000ffff157224 */ /* 0x000fe200078e00ff */
[----:B------:R-:W-:Y:S01]  /*23b0*/  PRMT R23, R29, 0x7610, R23 ;  /* 0x000076101d177816 */ /* 0x000fe20000000017 */
[----:B------:R-:W-:Y:S01]  /*23c0*/  IMAD.HI.U32 R22, R22, -0x2116a3b3, RZ ;  /* 0xdee95c4d16167827 */ /* 0x000fe200078e00ff */
[----:B------:R-:W-:-:S02]  /*23d0*/  LOP3.LUT R26, R5, 0x5, R26, 0x78, !PT ;  /* 0x00000005051a7812 */ /* 0x000fc400078e781a */
[C---:B------:R-:W-:Y:S02]  /*23e0*/  LOP3.LUT R25, R5.reuse, 0x6, R4, 0x78, !PT ;  /* 0x0000000605197812 */ /* 0x040fe400078e7804 */
[----:B------:R-:W-:Y:S02]  /*23f0*/  SHF.R.U32.HI R22, RZ, 0x7, R22 ;  /* 0x00000007ff167819 */ /* 0x000fe40000011616 */
[C---:B------:R-:W-:Y:S02]  /*2400*/  LOP3.LUT R27, R5.reuse, 0x4, R2, 0xf8, !PT ;  /* 0x00000004051b7812 */ /* 0x040fe400078ef802 */
[----:B------:R-:W-:Y:S01]  /*2410*/  LOP3.LUT R24, R5, 0x7, R24, 0x78, !PT ;  /* 0x0000000705187812 */ /* 0x000fe200078e7818 */
[----:B------:R-:W-:-:S07]  /*2420*/  IMAD.MOV R22, RZ, RZ, -R22 ;  /* 0x000000ffff167224 */ /* 0x000fce00078e0a16 */
.L_x_55:
[----:B------:R-:W-:Y:S01]  /*2430*/  VIADD R20, R20, 0x1 ;  /* 0x0000000114147836 */ /* 0x000fe20000000000 */
[----:B------:R-:W-:Y:S05]  /*2440*/  YIELD ;  /* 0x0000000000007946 */ /* 0x000fea0003800000 */
[----:B--2---:R-:W-:Y:S01]  /*2450*/  IMAD.SHL.U32 R7, R20, 0x8, RZ ;  /* 0x0000000814077824 */ /* 0x004fe200078e00ff */
[----:B------:R-:W-:Y:S01]  /*2460*/  SHF.R.U32.HI R5, RZ, 0x1, R20 ;  /* 0x00000001ff057819 */ /* 0x000fe20000011614 */
[----:B------:R-:W-:Y:S01]  /*2470*/  VIADD R22, R22, 0x1 ;  /* 0x0000000116167836 */ /* 0x000fe20000000000 */
[----:B------:R-:W-:Y:S02]  /*2480*/  SHF.R.U32.HI R40, RZ, 0x4, R29 ;  /* 0x00000004ff287819 */ /* 0x000fe4000001161d */
[----:B------:R-:W-:-:S02]  /*2490*/  LOP3.LUT R7, R7, 0x8, RZ, 0xc0, !PT ;  /* 0x0000000807077812 */ /* 0x000fc400078ec0ff */
[----:B------:R-:W-:Y:S01]  /*24a0*/  LOP3.LUT R5, R5, 0x1, RZ, 0xc0, !PT ;  /* 0x0000000105057812 */ /* 0x000fe200078ec0ff */
[----:B------:R-:W-:Y:S01]  /*24b0*/  IMAD.HI.U32 R40, R40, 0xd79435f, RZ ;  /* 0x0d79435f28287827 */ /* 0x000fe200078e00ff */
[----:B------:R-:W-:Y:S02]  /*24c0*/  ISETP.NE.AND P1, PT, R3, RZ, PT ;  /* 0x000000ff0300720c */ /* 0x000fe40003f25270 */
[----:B------:R-:W-:Y:S01]  /*24d0*/  SHF.L.U32 R5, R5, 0x1f, RZ ;  /* 0x0000001f05057819 */ /* 0x000fe200000006ff */
[----:B------:R-:W-:Y:S01]  /*24e0*/  IMAD.IADD R2, R0, 0x1, R7 ;  /* 0x0000000100027824 */ /* 0x000fe200078e0207 */
[C---:B------:R-:W-:Y:S01]  /*24f0*/  PRMT R4, R40.reuse, 0x9910, RZ ;  /* 0x0000991028047816 */ /* 0x040fe200000000ff */
[----:B------:R-:W-:Y:S01]  /*2500*/  IMAD R35, R40, -0x10, R31 ;  /* 0xfffffff028237824 */ /* 0x000fe200078e021f */
[----:B------:R-:W-:Y:S01]  /*2510*/  ISETP.NE.AND P0, PT, R22, 0x1, PT ;  /* 0x000000011600780c */ /* 0x000fe20003f05270 */
[----:B------:R-:W1:Y:S02]  /*2520*/  SYNCS.PHASECHK.TRANS64.TRYWAIT P2, [R2+URZ+0x31860], R5 ;  /* 0x03186005020075a7 */ /* 0x000e6400080411ff */
[----:B------:R-:W-:-:S05]  /*2530*/  IMAD R4, R4, 0x130, RZ ;  /* 0x0000013004047824 */ /* 0x000fca00078e02ff */
[----:B------:R-:W-:-:S04]  /*2540*/  IADD3 R38, PT, PT, RZ, -R4, RZ ;  /* 0x80000004ff267210 */ /* 0x000fc80007ffe0ff */
[----:B------:R-:W-:Y:S01]  /*2550*/  PRMT R38, R38, 0x7710, RZ ;  /* 0x0000771026267816 */ /* 0x000fe200000000ff */
[----:B-1----:R-:W-:Y:S06]  /*2560*/  @!P2 BRA `(.L_x_33) ;  /* 0x0000001c008ca947 */ /* 0x002fec0003800000 */
.L_x_76:
[----:B------:R-:W-:Y:S01]  /*2570*/  NOP ;  /* 0x0000000000007918 */ /* 0x000fe20000000000 */
[----:B------:R-:W-:Y:S01]  /*2580*/  LOP3.LUT R4, R20, 0x1, RZ, 0xc0, !PT ;  /* 0x0000000114047812 */ /* 0x000fe200078ec0ff */
[----:B------:R-:W-:Y:S01]  /*2590*/  IMAD.IADD R38, R38, 0x1, R23 ;  /* 0x0000000126267824 */ /* 0x000fe200078e0217 */
[----:B------:R-:W-:Y:S01]  /*25a0*/  VIMNMX.U32 R35, PT, PT, R35, 0x10, PT ;  /* 0x0000001023237848 */ /* 0x000fe20003fe0000 */
[----:B------:R-:W-:Y:S06]  /*25b0*/  @P1 BRA `(.L_x_34) ;  /* 0x0000000000041947 */ /* 0x000fec0003800000 */
[----:B------:R-:W-:-:S04]  /*25c0*/  DEPBAR.LE SB0, 0x1 ;  /* 0x000080400000791a */ /* 0x000fc80000000000 */
.L_x_34:
[----:B------:R-:W-:Y:S02]  /*25d0*/  LOP3.LUT R7, R38, 0xffff, RZ, 0xc0, !PT ;  /* 0x0000ffff26077812 */ /* 0x000fe400078ec0ff */
[----:B------:R-:W-:Y:S02]  /*25e0*/  MOV R6, 0x2600 ;  /* 0x0000260000067802 */ /* 0x000fe40000000f00 */
[----:B-1----:R-:W-:Y:S05]  /*25f0*/  CALL.REL.NOINC `($__internal_3_$__cuda_sm20_div_u16) ;  /* 0x0000001c00a47944 */ /* 0x002fea0003c00000 */
[----:B------:R-:W-:Y:S05]  /*2600*/  WARPSYNC.ALL ;  /* 0x0000000000007948 */ /* 0x000fea0003800000 */
[----:B------:R-:W-:Y:S01]  /*2610*/  NOP ;  /* 0x0000000000007918 */ /* 0x000fe20000000000 */
[----:B------:R-:W-:Y:S02]  /*2620*/  ISETP.NE.AND P1, PT, R3, RZ, PT ;  /* 0x000000ff0300720c */ /* 0x000fe40003f25270 */
[----:B------:R-:W-:Y:S01]  /*2630*/  R2UR UR7, R4 ;  /* 0x00000000040772ca */ /* 0x000fe200000e0000 */
[----:B------:R-:W-:Y:S01]  /*2640*/  BAR.SYNC.DEFER_BLOCKING 0x8, 0x80 ;  /* 0x0202000000007b1d */ /* 0x000fe20000010000 */
[----:B------:R-:W-:Y:S01]  /*2650*/  IMAD R37, R21, 0x2000, R30 ;  /* 0x0000200015257824 */ /* 0x000fe200078e021e */
[----:B------:R-:W-:-:S03]  /*2660*/  PRMT R39, R36, 0x9910, RZ ;  /* 0x0000991024277816 */ /* 0x000fc600000000ff */
[----:B------:R-:W-:-:S04]  /*2670*/  IMAD R37, R28, 0x80, R37 ;  /* 0x000000801c257824 */ /* 0x000fc800078e0225 */
[--C-:B------:R-:W-:Y:S02]  /*2680*/  IMAD R33, R27, 0x10, R37.reuse ;  /* 0x000000101b217824 */ /* 0x100fe400078e0225 */
[----:B------:R-:W-:Y:S01]  /*2690*/  IMAD R41, R26, 0x10, R37 ;  /* 0x000000101a297824 */ /* 0x000fe200078e0225 */
[----:B------:R-:W-:-:S03]  /*26a0*/  UIMAD UR7, UR7, 0xe0, URZ ;  /* 0x000000e0070778a4 */ /* 0x000fc6000f8e02ff */
[----:B------:R-:W-:-:S06]  /*26b0*/  IMAD.IADD R41, R0, 0x1, R41 ;  /* 0x0000000100297824 */ /* 0x000fcc00078e0229 */
[----:B------:R-:W1:Y:S01]  /*26c0*/  LDTM.x8 R12, tmem[UR7] ;  /* 0x00000007000c79ee */ /* 0x000e6200081c0000 */
[----:B------:R-:W-:Y:S01]  /*26d0*/  NOP ;  /* 0x0000000000007918 */ /* 0x000fe20000000000 */
[----:B-1----:R-:W1:Y:S01]  /*26e0*/  LDTM.x8 R4, tmem[UR7+0x8] ;  /* 0x00000807000479ee */ /* 0x002e6200081c0000 */
[----:B------:R-:W-:Y:S02]  /*26f0*/  F2FP.BF16.F32.PACK_AB R12, R13, R12 ;  /* 0x0000000c0d0c723e */ /* 0x000fe400000010ff */
[----:B------:R-:W-:Y:S02]  /*2700*/  F2FP.BF16.F32.PACK_AB R13, R15, R14 ;  /* 0x0000000e0f0d723e */ /* 0x000fe400000010ff */
[----:B------:R-:W-:Y:S01]  /*2710*/  F2FP.BF16.F32.PACK_AB R14, R17, R16 ;  /* 0x00000010110e723e */ /* 0x000fe200000010ff */
[----:B------:R-:W-:Y:S01]  /*2720*/  IMAD.IADD R16, R0, 0x1, R33 ;  /* 0x0000000100107824 */ /* 0x000fe200078e0221 */
[----:B------:R-:W-:Y:S02]  /*2730*/  F2FP.BF16.F32.PACK_AB R15, R19, R18 ;  /* 0x00000012130f723e */ /* 0x000fe400000010ff */
[----:B-1----:R-:W-:-:S02]  /*2740*/  F2FP.BF16.F32.PACK_AB R32, R5, R4 ;  /* 0x000000040520723e */ /* 0x002fc400000010ff */
[----:B------:R-:W-:Y:S01]  /*2750*/  PRMT R4, R35, 0x9910, RZ ;  /* 0x0000991023047816 */ /* 0x000fe200000000ff */
[----:B------:R1:W-:Y:S01]  /*2760*/  STS.128 [R16], R12 ;  /* 0x0000000c10007388 */ /* 0x0003e20000000c00 */
[----:B------:R-:W-:Y:S01]  /*2770*/  NOP ;  /* 0x0000000000007918 */ /* 0x000fe20000000000 */
[----:B------:R-:W-:Y:S02]  /*2780*/  F2FP.BF16.F32.PACK_AB R33, R7, R6 ;  /* 0x000000060721723e */ /* 0x000fe400000010ff */
[----:B------:R-:W-:Y:S01]  /*2790*/  F2FP.BF16.F32.PACK_AB R34, R9, R8 ;  /* 0x000000080922723e */ /* 0x000fe200000010ff */
[----:B------:R-:W-:Y:S01]  /*27a0*/  IMAD R39, R39, R4, RZ ;  /* 0x0000000427277224 */ /* 0x000fe200078e02ff */
[----:B------:R-:W-:-:S03]  /*27b0*/  F2FP.BF16.F32.PACK_AB R35, R11, R10 ;  /* 0x0000000a0b23723e */ /* 0x000fc600000010ff */
[----:B------:R-:W-:Y:S02]  /*27c0*/  IMAD.MOV R39, RZ, RZ, -R39 ;  /* 0x000000ffff277224 */ /* 0x000fe400078e0a27 */
[----:B------:R2:W-:Y:S03]  /*27d0*/  STS.128 [R41], R32 ;  /* 0x0000002029007388 */ /* 0x0005e60000000c00 */
[----:B------:R-:W-:-:S05]  /*27e0*/  PRMT R39, R39, 0x7710, RZ ;  /* 0x0000771027277816 */ /* 0x000fca00000000ff */
[----:B------:R-:W-:-:S05]  /*27f0*/  IMAD.IADD R39, R38, 0x1, R39 ;  /* 0x0000000126277824 */ /* 0x000fca00078e0227 */
[----:B------:R-:W-:-:S05]  /*2800*/  LOP3.LUT R39, R39, 0xffff, RZ, 0xc0, !PT ;  /* 0x0000ffff27277812 */ /* 0x000fca00078ec0ff */
[----:B------:R-:W-:Y:S01]  /*2810*/  IMAD R40, R40, 0x10, R39 ;  /* 0x0000001028287824 */ /* 0x000fe200078e0227 */
[----:B-1----:R-:W1:Y:S01]  /*2820*/  LDTM.x8 R12, tmem[UR7+0x10] ;  /* 0x00001007000c79ee */ /* 0x002e6200081c0000 */
[----:B------:R-:W-:Y:S01]  /*2830*/  NOP ;  /* 0x0000000000007918 */ /* 0x000fe20000000000 */
[----:B-1----:R-:W1:Y:S01]  /*2840*/  LDTM.x8 R4, tmem[UR7+0x18] ;  /* 0x00001807000479ee */ /* 0x002e6200081c0000 */
[----:B--2---:R-:W-:Y:S01]  /*2850*/  LOP3.LUT R32, R36, 0xffff, RZ, 0xc0, !PT ;  /* 0x0000ffff24207812 */ /* 0x004fe200078ec0ff */
[----:B------:R-:W-:-:S04]  /*2860*/  IMAD.SHL.U32 R33, R40, 0x80, RZ ;  /* 0x0000008028217824 */ /* 0x000fc800078e00ff */
[----:B------:R-:W-:Y:S01]  /*2870*/  IMAD R32, R32, 0xe0, RZ ;  /* 0x000000e020207824 */ /* 0x000fe200078e02ff */
[----:B------:R-:W-:Y:S02]  /*2880*/  F2FP.BF16.F32.PACK_AB R12, R13, R12 ;  /* 0x0000000c0d0c723e */ /* 0x000fe400000010ff */
[----:B------:R-:W-:Y:S02]  /*2890*/  F2FP.BF16.F32.PACK_AB R13, R15, R14 ;  /* 0x0000000e0f0d723e */ /* 0x000fe400000010ff */
[----:B------:R-:W-:Y:S01]  /*28a0*/  F2FP.BF16.F32.PACK_AB R14, R17, R16 ;  /* 0x00000010110e723e */ /* 0x000fe200000010ff */
[--C-:B------:R-:W-:Y:S01]  /*28b0*/  IMAD R17, R25, 0x10, R37.reuse ;  /* 0x0000001019117824 */ /* 0x100fe200078e0225 */
[----:B------:R-:W-:Y:S01]  /*28c0*/  F2FP.BF16.F32.PACK_AB R15, R19, R18 ;  /* 0x00000012130f723e */ /* 0x000fe200000010ff */
[----:B------:R-:W-:Y:S01]  /*28d0*/  IMAD R37, R24, 0x10, R37 ;  /* 0x0000001018257824 */ /* 0x000fe200078e0225 */
[----:B-1----:R-:W-:Y:S01]  /*28e0*/  F2FP.BF16.F32.PACK_AB R4, R5, R4 ;  /* 0x000000040504723e */ /* 0x002fe200000010ff */
[C---:B------:R-:W-:Y:S01]  /*28f0*/  IMAD.IADD R17, R0.reuse, 0x1, R17 ;  /* 0x0000000100117824 */ /* 0x040fe200078e0211 */
[----:B------:R-:W-:Y:S01]  /*2900*/  F2FP.BF16.F32.PACK_AB R5, R7, R6 ;  /* 0x000000060705723e */ /* 0x000fe200000010ff */
[----:B------:R-:W-:Y:S01]  /*2910*/  IMAD.IADD R37, R0, 0x1, R37 ;  /* 0x0000000100257824 */ /* 0x000fe200078e0225 */
[----:B------:R-:W-:-:S02]  /*2920*/  F2FP.BF16.F32.PACK_AB R6, R9, R8 ;  /* 0x000000080906723e */ /* 0x000fc400000010ff */
[----:B------:R-:W-:Y:S01]  /*2930*/  F2FP.BF16.F32.PACK_AB R7, R11, R10 ;  /* 0x0000000a0b07723e */ /* 0x000fe200000010ff */
[----:B------:R1:W-:Y:S01]  /*2940*/  STS.128 [R17], R12 ;  /* 0x0000000c11007388 */ /* 0x0003e20000000c00 */
[----:B------:R-:W-:-:S03]  /*2950*/  NOP ;  /* 0x0000000000007918 */ /* 0x000fc60000000000 */
[----:B------:R1:W-:Y:S01]  /*2960*/  STS.128 [R37], R4 ;  /* 0x0000000425007388 */ /* 0x0003e20000000c00 */
[----:B------:R2:W-:Y:S06]  /*2970*/  MEMBAR.ALL.CTA ;  /* 0x0000000000007992 */ /* 0x0005ec0000008000 */
[----:B--2---:R-:W2:Y:S02]  /*2980*/  FENCE.VIEW.ASYNC.S ;  /* 0x00000000000073c6 */ /* 0x004ea40000000000 */
[----:B--2---:R-:W-:Y:S06]  /*2990*/  BAR.SYNC.DEFER_BLOCKING 0x8, 0x80 ;  /* 0x0202000000007b1d */ /* 0x004fec0000010000 */
[----:B------:R-:W-:Y:S05]  /*29a0*/  @P1 BRA `(.L_x_35) ;  /* 0x0000000000381947 */ /* 0x000fea0003800000 */
[----:B------:R-:W-:Y:S01]  /*29b0*/  ELECT P2, URZ, PT ;  /* 0x0000000000ff782f */ /* 0x000fe20003840000 */
[----:B------:R-:W-:-:S12]  /*29c0*/  BSSY.RECONVERGENT B0, `(.L_x_35) ;  /* 0x000000c000007945 */ /* 0x000fd80003800200 */
[----:B------:R-:W-:Y:S05]  /*29d0*/  @!P2 BRA `(.L_x_36) ;  /* 0x000000000028a947 */ /* 0x000fea0003800000 */
[----:B------:R-:W2:Y:S01]  /*29e0*/  LDCU.64 UR8, c[0x0][0x348] ;  /* 0x00006900ff0877ac */ /* 0x000ea20008000a00 */
[----:B------:R-:W-:Y:S02]  /*29f0*/  R2UR UR10, R21 ;  /* 0x00000000150a72ca */ /* 0x000fe400000e0000 */
[----:B------:R-:W-:Y:S02]  /*2a00*/  R2UR UR4, R0 ;  /* 0x00000000000472ca */ /* 0x000fe400000e0000 */
[----:B------:R-:W-:Y:S02]  /*2a10*/  R2UR UR5, R32 ;  /* 0x00000000200572ca */ /* 0x000fe400000e0000 */
[----:B------:R-:W-:-:S09]  /*2a20*/  R2UR UR6, R33 ;  /* 0x00000000210672ca */ /* 0x000fd200000e0000 */
[----:B------:R-:W-:Y:S02]  /*2a30*/  ULEA UR4, UR10, UR4, 0xd ;  /* 0x000000040a047291 */ /* 0x000fe4000f8e68ff */
[----:B--2---:R-:W-:-:S04]  /*2a40*/  UIADD3 UR8, UP0, UPT, UR8, 0x240, URZ ;  /* 0x0000024008087890 */ /* 0x004fc8000ff1e0ff */
[----:B------:R-:W-:-:S09]  /*2a50*/  UIADD3.X UR9, UPT, UPT, URZ, UR9, URZ, UP0, !UPT ;  /* 0x00000009ff097290 */ /* 0x000fd200087fe4ff */
[----:B------:R2:W-:Y:S02]  /*2a60*/  UTMASTG.2D [UR4], [UR8] ;  /* 0x00000004080073b5 */ /* 0x0005e40008008000 */
[----:B--2---:R0:W-:Y:S02]  /*2a70*/  UTMACMDFLUSH ;  /* 0x00000000000079b7 */ /* 0x0041e40000000000 */
.L_x_36:
[----:B------:R-:W-:Y:S05]  /*2a80*/  BSYNC.RECONVERGENT B0 ;  /* 0x0000000000007941 */ /* 0x000fea0003800200 */
.L_x_35:
[----:B------:R-:W-:Y:S05]  /*2a90*/  @P1 BRA `(.L_x_37) ;  /* 0x0000000000041947 */ /* 0x000fea0003800000 */
[----:B------:R-:W-:-:S04]  /*2aa0*/  DEPBAR.LE SB0, 0x1 ;  /* 0x000080400000791a */ /* 0x000fc80000000000 */
.L_x_37:
[----:B------:R-:W-:Y:S01]  /*2ab0*/  BAR.SYNC.DEFER_BLOCKING 0x8, 0x80 ;  /* 0x0202000000007b1d */ /* 0x000fe20000010000 */
[----:B------:R-:W-:-:S04]  /*2ac0*/  LOP3.LUT R53, R21, 0x1, RZ, 0xc0, !PT ;  /* 0x0000000115357812 */ /* 0x000fc800078ec0ff */
[----:B------:R-:W-:Y:S01]  /*2ad0*/  LOP3.LUT R21, R53, 0x1, RZ, 0x3c, !PT ;  /* 0x0000000135157812 */ /* 0x000fe200078e3cff */
[----:B-1----:R-:W1:Y:S04]  /*2ae0*/  LDTM.x8 R12, tmem[UR7+0x20] ;  /* 0x00002007000c79ee */ /* 0x002e6800081c0000 */
[C---:B------:R-:W-:Y:S02]  /*2af0*/  IMAD R35, R21.reuse, 0x2000, R30 ;  /* 0x0000200015237824 */ /* 0x040fe400078e021e */
[----:B------:R-:W-:Y:S02]  /*2b00*/  IMAD R50, R21, 0x2000, R0 ;  /* 0x0000200015327824 */ /* 0x000fe400078e0200 */
[----:B------:R-:W-:-:S04]  /*2b10*/  IMAD R34, R28, 0x80, R35 ;  /* 0x000000801c227824 */ /* 0x000fc800078e0223 */
[--C-:B------:R-:W-:Y:S02]  /*2b20*/  IMAD R37, R27, 0x10, R34.reuse ;  /* 0x000000101b257824 */ /* 0x100fe400078e0222 */
[--C-:B------:R-:W-:Y:S02]  /*2b30*/  IMAD R35, R26, 0x10, R34.reuse ;  /* 0x000000101a237824 */ /* 0x100fe400078e0222 */
[C---:B------:R-:W-:Y:S01]  /*2b40*/  IMAD.IADD R37, R0.reuse, 0x1, R37 ;  /* 0x0000000100257824 */ /* 0x040fe200078e0225 */
[----:B------:R-:W-:Y:S01]  /*2b50*/  NOP ;  /* 0x0000000000007918 */ /* 0x000fe20000000000 */
[----:B-1----:R-:W1:Y:S01]  /*2b60*/  LDTM.x8 R4, tmem[UR7+0x28] ;  /* 0x00002807000479ee */ /* 0x002e6200081c0000 */
[----:B------:R-:W-:Y:S02]  /*2b70*/  IMAD.IADD R35, R0, 0x1, R35 ;  /* 0x0000000100237824 */ /* 0x000fe400078e0223 */
[--C-:B------:R-:W-:Y:S02]  /*2b80*/  IMAD R39, R25, 0x10, R34.reuse ;  /* 0x0000001019277824 */ /* 0x100fe400078e0222 */
[----:B------:R-:W-:Y:S01]  /*2b90*/  IMAD R51, R24, 0x10, R34 ;  /* 0x0000001018337824 */ /* 0x000fe200078e0222 */
[----:B------:R-:W-:Y:S01]  /*2ba0*/  F2FP.BF16.F32.PACK_AB R44, R13, R12 ;  /* 0x0000000c0d2c723e */ /* 0x000fe200000010ff */
[C---:B------:R-:W-:Y:S01]  /*2bb0*/  IMAD.IADD R39, R0.reuse, 0x1, R39 ;  /* 0x0000000100277824 */ /* 0x040fe200078e0227 */
[----:B------:R-:W-:Y:S01]  /*2bc0*/  F2FP.BF16.F32.PACK_AB R45, R15, R14 ;  /* 0x0000000e0f2d723e */ /* 0x000fe200000010ff */
[----:B------:R-:W-:Y:S01]  /*2bd0*/  IMAD.IADD R51, R0, 0x1, R51 ;  /* 0x0000000100337824 */ /* 0x000fe200078e0233 */
[----:B------:R-:W-:-:S02]  /*2be0*/  F2FP.BF16.F32.PACK_AB R46, R17, R16 ;  /* 0x00000010112e723e */ /* 0x000fc400000010ff */
[----:B------:R-:W-:-:S05]  /*2bf0*/  F2FP.BF16.F32.PACK_AB R47, R19, R18 ;  /* 0x00000012132f723e */ /* 0x000fca00000010ff */
[----:B------:R2:W-:Y:S01]  /*2c00*/  STS.128 [R37], R44 ;  /* 0x0000002c25007388 */ /* 0x0005e20000000c00 */
[----:B------:R-:W-:Y:S01]  /*2c10*/  NOP ;  /* 0x0000000000007918 */ /* 0x000fe20000000000 */
[----:B-1----:R-:W1:Y:S01]  /*2c20*/  LDTM.x8 R12, tmem[UR7+0x30] ;  /* 0x00003007000c79ee */ /* 0x002e6200081c0000 */
[----:B------:R-:W-:Y:S02]  /*2c30*/  F2FP.BF16.F32.PACK_AB R40, R5, R4 ;  /* 0x000000040528723e */ /* 0x000fe400000010ff */
[----:B------:R-:W-:Y:S02]  /*2c40*/  F2FP.BF16.F32.PACK_AB R41, R7, R6 ;  /* 0x000000060729723e */ /* 0x000fe400000010ff */
[----:B------:R-:W-:Y:S02]  /*2c50*/  F2FP.BF16.F32.PACK_AB R42, R9, R8 ;  /* 0x00000008092a723e */ /* 0x000fe400000010ff */
        /* <DEDUP_REMOVED lines=10> */
[----:B-1----:R-:W-:Y:S02]  /*2d00*/  F2FP.BF16.F32.PACK_AB R4, R5, R4 ;  /* 0x000000040504723e */ /* 0x002fe400000010ff */
[----:B------:R-:W-:Y:S02]  /*2d10*/  F2FP.BF16.F32.PACK_AB R5, R7, R6 ;  /* 0x000000060705723e */ /* 0x000fe400000010ff */
[----:B------:R-:W-:Y:S02]  /*2d20*/  F2FP.BF16.F32.PACK_AB R6, R9, R8 ;  /* 0x000000080906723e */ /* 0x000fe400000010ff */
[----:B------:R-:W-:-:S05]  /*2d30*/  F2FP.BF16.F32.PACK_AB R7, R11, R10 ;  /* 0x0000000a0b07723e */ /* 0x000fca00000010ff */
[----:B------:R2:W-:Y:S01]  /*2d40*/  STS.128 [R51], R4 ;  /* 0x0000000433007388 */ /* 0x0005e20000000c00 */
[----:B------:R1:W-:Y:S06]  /*2d50*/  MEMBAR.ALL.CTA ;  /* 0x0000000000007992 */ /* 0x0003ec0000008000 */
[----:B-1----:R-:W1:Y:S02]  /*2d60*/  FENCE.VIEW.ASYNC.S ;  /* 0x00000000000073c6 */ /* 0x002e640000000000 */
[----:B-1----:R-:W-:Y:S06]  /*2d70*/  BAR.SYNC.DEFER_BLOCKING 0x8, 0x80 ;  /* 0x0202000000007b1d */ /* 0x002fec0000010000 */
[----:B------:R-:W-:Y:S05]  /*2d80*/  @P1 BRA `(.L_x_38) ;  /* 0x0000000000381947 */ /* 0x000fea0003800000 */
[----:B------:R-:W-:Y:S01]  /*2d90*/  ELECT P2, URZ, PT ;  /* 0x0000000000ff782f */ /* 0x000fe20003840000 */
[----:B------:R-:W-:-:S12]  /*2da0*/  BSSY.RECONVERGENT B0, `(.L_x_39) ;  /* 0x000000b000007945 */ /* 0x000fd80003800200 */
[----:B------:R-:W-:Y:S05]  /*2db0*/  @!P2 BRA `(.L_x_40) ;  /* 0x000000000024a947 */ /* 0x000fea0003800000 */
[----:B------:R-:W1:Y:S01]  /*2dc0*/  LDCU.64 UR8, c[0x0][0x348] ;  /* 0x00006900ff0877ac */ /* 0x000e620008000a00 */
[----:B------:R-:W-:Y:S02]  /*2dd0*/  R2UR UR5, R32 ;  /* 0x00000000200572ca */ /* 0x000fe400000e0000 */
[----:B------:R-:W-:Y:S02]  /*2de0*/  R2UR UR4, R50 ;  /* 0x00000000320472ca */ /* 0x000fe400000e0000 */
[----:B------:R-:W-:-:S09]  /*2df0*/  R2UR UR6, R33 ;  /* 0x00000000210672ca */ /* 0x000fd200000e0000 */
[----:B------:R-:W-:Y:S02]  /*2e00*/  UIADD3 UR5, UPT, UPT, UR5, 0x20, URZ ;  /* 0x0000002005057890 */ /* 0x000fe4000fffe0ff */
[----:B-1----:R-:W-:-:S04]  /*2e10*/  UIADD3 UR8, UP0, UPT, UR8, 0x240, URZ ;  /* 0x0000024008087890 */ /* 0x002fc8000ff1e0ff */
[----:B------:R-:W-:-:S09]  /*2e20*/  UIADD3.X UR9, UPT, UPT, URZ, UR9, URZ, UP0, !UPT ;  /* 0x00000009ff097290 */ /* 0x000fd200087fe4ff */
[----:B------:R1:W-:Y:S02]  /*2e30*/  UTMASTG.2D [UR4], [UR8] ;  /* 0x00000004080073b5 */ /* 0x0003e40008008000 */
[----:B-1----:R0:W-:Y:S02]  /*2e40*/  UTMACMDFLUSH ;  /* 0x00000000000079b7 */ /* 0x0021e40000000000 */
.L_x_40:
[----:B------:R-:W-:Y:S05]  /*2e50*/  BSYNC.RECONVERGENT B0 ;  /* 0x0000000000007941 */ /* 0x000fea0003800200 */
.L_x_39:
[----:B------:R-:W-:-:S04]  /*2e60*/  DEPBAR.LE SB0, 0x1 ;  /* 0x000080400000791a */ /* 0x000fc80000000000 */
.L_x_38:
[----:B------:R-:W-:Y:S01]  /*2e70*/  BAR.SYNC.DEFER_BLOCKING 0x8, 0x80 ;  /* 0x0202000000007b1d */ /* 0x000fe20000010000 */
[C---:B--2---:R-:W-:Y:S02]  /*2e80*/  IMAD R41, R53.reuse, 0x2000, R30 ;  /* 0x0000200035297824 */ /* 0x044fe400078e021e */
[----:B------:R-:W-:Y:S02]  /*2e90*/  IMAD R48, R53, 0x2000, R0 ;  /* 0x0000200035307824 */ /* 0x000fe400078e0200 */
[----:B------:R-:W-:Y:S01]  /*2ea0*/  IMAD R38, R28, 0x80, R41 ;  /* 0x000000801c267824 */ /* 0x000fe200078e0229 */
[----:B------:R-:W1:Y:S03]  /*2eb0*/  LDTM.x8 R12, tmem[UR7+0x40] ;  /* 0x00004007000c79ee */ /* 0x000e6600081c0000 */
[----:B------:R-:W-:-:S04]  /*2ec0*/  IMAD R49, R24, 0x10, R38 ;  /* 0x0000001018317824 */ /* 0x000fc800078e0226 */
[C---:B------:R-:W-:Y:S01]  /*2ed0*/  IMAD.IADD R49, R0.reuse, 0x1, R49 ;  /* 0x0000000100317824 */ /* 0x040fe200078e0231 */
[----:B------:R-:W-:Y:S01]  /*2ee0*/  NOP ;  /* 0x0000000000007918 */ /* 0x000fe20000000000 */
[----:B-1----:R-:W1:Y:S01]  /*2ef0*/  LDTM.x8 R4, tmem[UR7+0x48] ;  /* 0x00004807000479ee */ /* 0x002e6200081c0000 */
[----:B------:R-:W-:Y:S01]  /*2f00*/  F2FP.BF16.F32.PACK_AB R44, R13, R12 ;  /* 0x0000000c0d2c723e */ /* 0x000fe200000010ff */
[----:B------:R-:W-:Y:S01]  /*2f10*/  IMAD R13, R27, 0x10, R38 ;  /* 0x000000101b0d7824 */ /* 0x000fe200078e0226 */
[----:B------:R-:W-:Y:S02]  /*2f20*/  F2FP.BF16.F32.PACK_AB R45, R15, R14 ;  /* 0x0000000e0f2d723e */ /* 0x000fe400000010ff */
[----:B------:R-:W-:Y:S01]  /*2f30*/  F2FP.BF16.F32.PACK_AB R46, R17, R16 ;  /* 0x00000010112e723e */ /* 0x000fe200000010ff */
[----:B------:R-:W-:Y:S01]  /*2f40*/  IMAD.IADD R36, R0, 0x1, R13 ;  /* 0x0000000100247824 */ /* 0x000fe200078e020d */
[----:B------:R-:W-:-:S05]  /*2f50*/  F2FP.BF16.F32.PACK_AB R47, R19, R18 ;  /* 0x00000012132f723e */ /* 0x000fca00000010ff */
[----:B------:R2:W-:Y:S01]  /*2f60*/  STS.128 [R36], R44 ;  /* 0x0000002c24007388 */ /* 0x0005e20000000c00 */
        /* <DEDUP_REMOVED lines=11> */
[----:B------:R-:W-:Y:S02]  /*3020*/  F2FP.BF16.F32.PACK_AB R12, R13, R12 ;  /* 0x0000000c0d0c723e */ /* 0x000fe400000010ff */
[----:B------:R-:W-:Y:S02]  /*3030*/  F2FP.BF16.F32.PACK_AB R13, R15, R14 ;  /* 0x0000000e0f0d723e */ /* 0x000fe400000010ff */
[----:B------:R-:W-:Y:S01]  /*3040*/  F2FP.BF16.F32.PACK_AB R14, R17, R16 ;  /* 0x00000010110e723e */ /* 0x000fe200000010ff */
[----:B------:R-:W-:Y:S01]  /*3050*/  IMAD R17, R25, 0x10, R38 ;  /* 0x0000001019117824 */ /* 0x000fe200078e0226 */
[----:B------:R-:W-:-:S03]  /*3060*/  F2FP.BF16.F32.PACK_AB R15, R19, R18 ;  /* 0x00000012130f723e */ /* 0x000fc600000010ff */
[----:B------:R-:W-:-:S05]  /*3070*/  IMAD.IADD R38, R0, 0x1, R17 ;  /* 0x0000000100267824 */ /* 0x000fca00078e0211 */
        /* <DEDUP_REMOVED lines=23> */
.L_x_43:
[----:B------:R-:W-:Y:S05]  /*31f0*/  BSYNC.RECONVERGENT B0 ;  /* 0x0000000000007941 */ /* 0x000fea0003800200 */
.L_x_42:
[----:B------:R-:W-:-:S04]  /*3200*/  DEPBAR.LE SB0, 0x1 ;  /* 0x000080400000791a */ /* 0x000fc80000000000 */
.L_x_41:
[----:B------:R-:W-:Y:S06]  /*3210*/  BAR.SYNC.DEFER_BLOCKING 0x8, 0x80 ;  /* 0x0202000000007b1d */ /* 0x000fec0000010000 */
[----:B--2---:R-:W1:Y:S01]  /*3220*/  LDTM.x8 R12, tmem[UR7+0x60] ;  /* 0x00006007000c79ee */ /* 0x004e6200081c0000 */
[----:B------:R-:W-:Y:S01]  /*3230*/  NOP ;  /* 0x0000000000007918 */ /* 0x000fe20000000000 */
[----:B-1----:R-:W1:Y:S01]  /*3240*/  LDTM.x8 R4, tmem[UR7+0x68] ;  /* 0x00006807000479ee */ /* 0x002e6200081c0000 */
[----:B------:R-:W-:Y:S02]  /*3250*/  F2FP.BF16.F32.PACK_AB R44, R13, R12 ;  /* 0x0000000c0d2c723e */ /* 0x000fe400000010ff */
[----:B------:R-:W-:-:S02]  /*3260*/  F2FP.BF16.F32.PACK_AB R45, R15, R14 ;  /* 0x0000000e0f2d723e */ /* 0x000fc400000010ff */
        /* <DEDUP_REMOVED lines=39> */
.L_x_46:
[----:B------:R-:W-:Y:S05]  /*34e0*/  BSYNC.RECONVERGENT B0 ;  /* 0x0000000000007941 */ /* 0x000fea0003800200 */
.L_x_45:
[----:B------:R-:W-:-:S04]  /*34f0*/  DEPBAR.LE SB0, 0x1 ;  /* 0x000080400000791a */ /* 0x000fc80000000000 */
.L_x_44:
        /* <DEDUP_REMOVED lines=45> */
.L_x_49:
[----:B------:R-:W-:Y:S05]  /*37d0*/  BSYNC.RECONVERGENT B0 ;  /* 0x0000000000007941 */ /* 0x000fea0003800200 */
.L_x_48:
[----:B------:R-:W-:-:S04]  /*37e0*/  DEPBAR.LE SB0, 0x1 ;  /* 0x000080400000791a */ /* 0x000fc80000000000 */
.L_x_47:
        /* <DEDUP_REMOVED lines=45> */
.L_x_52:
[----:B------:R-:W-:Y:S05]  /*3ac0*/  BSYNC.RECONVERGENT B0 ;  /* 0x0000000000007941 */ /* 0x000fea0003800200 */
.L_x_51:
[----:B------:R-:W-:-:S04]  /*3ad0*/  DEPBAR.LE SB0, 0x1 ;  /* 0x000080400000791a */ /* 0x000fc80000000000 */
.L_x_50:
[----:B------:R-:W-:Y:S01]  /*3ae0*/  BAR.SYNC.DEFER_BLOCKING 0x8, 0x80 ;  /* 0x0202000000007b1d */ /* 0x000fe20000010000 */
[----:B------:R-:W-:-:S05]  /*3af0*/  VIADD R2, R2, 0x31870 ;  /* 0x0003187002027836 */ /* 0x000fca0000000000 */
[----:B------:R-:W-:Y:S01]  /*3b00*/  PRMT R2, RZ, 0x654, R2 ;  /* 0x00000654ff027816 */ /* 0x000fe20000000002 */
[----:B--2---:R-:W1:Y:S01]  /*3b10*/  LDTM.x8 R12, tmem[UR7+0xc0] ;  /* 0x0000c007000c79ee */ /* 0x004e6200081c0000 */
        /* <DEDUP_REMOVED lines=27> */
[----:B------:R-:W-:Y:S01]  /*3cd0*/  NOP ;  /* 0x0000000000007918 */ /* 0x000fe20000000000 */
[----:B------:R2:W-:Y:S01]  /*3ce0*/  SYNCS.ARRIVE.TRANS64.RED.A1T0 RZ, [R2+URZ], RZ ;  /* 0x000000ff02ff79a7 */ /* 0x0005e200081004ff */
        /* <DEDUP_REMOVED lines=16> */
.L_x_54:
[----:B------:R-:W-:Y:S05]  /*3df0*/  BSYNC.RECONVERGENT B0 ;  /* 0x0000000000007941 */ /* 0x000fea0003800200 */
.L_x_53:
[----:B------:R-:W-:Y:S02]  /*3e00*/  IADD3 R23, PT, PT, R23, 0x93, RZ ;  /* 0x0000009317177810 */ /* 0x000fe40007ffe0ff */
[----:B------:R-:W-:Y:S01]  /*3e10*/  IADD3 R29, PT, PT, R29, 0x93, RZ ;  /* 0x000000931d1d7810 */ /* 0x000fe20007ffe0ff */
[----:B------:R-:W-:Y:S06]  /*3e20*/  @P0 BRA `(.L_x_55) ;  /* 0xffffffe400800947 */ /* 0x000fec000383ffff */
.L_x_32:
[----:B------:R-:W-:-:S13]  /*3e30*/  ISETP.NE.AND P0, PT, R3, 0x3, PT ;  /* 0x000000030300780c */ /* 0x000fda0003f05270 */
[----:B------:R-:W-:Y:S05]  /*3e40*/  @P0 EXIT ;  /* 0x000000000000094d */ /* 0x000fea0003800000 */
[----:B------:R-:W-:Y:S05]  /*3e50*/  WARPSYNC.ALL ;  /* 0x0000000000007948 */ /* 0x000fea0003800000 */
[----:B------:R-:W-:Y:S01]  /*3e60*/  NOP ;  /* 0x0000000000007918 */ /* 0x000fe20000000000 */
[----:B------:R-:W1:Y:S01]  /*3e70*/  S2UR UR5, SR_CgaCtaId ;  /* 0x00000000000579c3 */ /* 0x000e620000008800 */
[----:B------:R-:W-:Y:S02]  /*3e80*/  UMOV UR4, 0x50 ;  /* 0x0000005000047882 */ /* 0x000fe40000000000 */
[----:B-1----:R-:W-:-:S09]  /*3e90*/  ULEA UR5, UR5, UR4, 0x18 ;  /* 0x0000000405057291 */ /* 0x002fd2000f8ec0ff */
[----:B--2---:R-:W1:Y:S02]  /*3ea0*/  LDS R2, [UR5] ;  /* 0x00000005ff027984 */ /* 0x004e640008000800 */
[----:B-1----:R-:W-:-:S04]  /*3eb0*/  LOP3.LUT R0, R2, 0xffff, RZ, 0xc0, !PT ;  /* 0x0000ffff02007812 */ /* 0x002fc800078ec0ff */
[----:B------:R-:W-:-:S13]  /*3ec0*/  ISETP.NE.AND P0, PT, R0, 0xffff, PT ;  /* 0x0000ffff0000780c */ /* 0x000fda0003f05270 */
[----:B------:R-:W-:Y:S05]  /*3ed0*/  @P0 BRA `(.L_x_56) ;  /* 0x0000000000480947 */ /* 0x000fea0003800000 */
[----:B------:R-:W-:-:S04]  /*3ee0*/  SHF.R.U32.HI R0, RZ, 0x10, R2 ;  /* 0x00000010ff007819 */ /* 0x000fc80000011602 */
[----:B------:R-:W-:-:S04]  /*3ef0*/  LOP3.LUT R0, R0, 0x1, RZ, 0xc0, !PT ;  /* 0x0000000100007812 */ /* 0x000fc800078ec0ff */
[----:B------:R-:W-:-:S13]  /*3f00*/  ISETP.NE.AND P0, PT, R0, 0x1, PT ;  /* 0x000000010000780c */ /* 0x000fda0003f05270 */
[----:B------:R-:W-:Y:S05]  /*3f10*/  @P0 BRA `(.L_x_57) ;  /* 0x00000000002c0947 */ /* 0x000fea0003800000 */
[----:B------:R-:W1:Y:S01]  /*3f20*/  S2R R0, SR_LANEID ;  /* 0x0000000000007919 */ /* 0x000e620000000000 */
[----:B------:R-:W-:Y:S01]  /*3f30*/  IMAD.MOV.U32 R2, RZ, RZ, -0x20000 ;  /* 0xfffe0000ff027424 */ /* 0x000fe200078e00ff */
[----:B------:R-:W-:Y:S02]  /*3f40*/  VOTEU.ANY UR6, UPT, PT ;  /* 0x0000000000067886 */ /* 0x000fe400038e0100 */
[----:B------:R-:W-:Y:S01]  /*3f50*/  UFLO.U32 UR6, UR6 ;  /* 0x00000006000672bd */ /* 0x000fe200080e0000 */
[----:B------:R-:W2:Y:S05]  /*3f60*/  REDUX UR4, R2 ;  /* 0x00000000020473c4 */ /* 0x000eaa0000000000 */
[----:B-1----:R-:W-:-:S02]  /*3f70*/  ISETP.EQ.U32.AND P0, PT, R0, UR6, PT ;  /* 0x0000000600007c0c */ /* 0x002fc4000bf02070 */
[----:B--2---:R-:W-:Y:S01]  /*3f80*/  MOV R0, UR4 ;  /* 0x0000000400007c02 */ /* 0x004fe20008000f00 */
[----:B------:R-:W-:-:S05]  /*3f90*/  UMOV UR4, 0xfffe0000 ;  /* 0xfffe000000047882 */ /* 0x000fca0000000000 */
[----:B------:R1:W-:Y:S05]  /*3fa0*/  UTCATOMSWS.AND URZ, UR4 ;  /* 0x0000000400ff79e3 */ /* 0x0003ea0008000000 */
[----:B------:R1:W-:Y:S01]  /*3fb0*/  @P0 ATOMS.AND RZ, [UR5], R0 ;  /* 0x00000000ffff098c */ /* 0x0003e2000a800005 */
[----:B------:R-:W-:Y:S05]  /*3fc0*/  BRA `(.L_x_58) ;  /* 0x0000000000147947 */ /* 0x000fea0003800000 */
.L_x_57:
[----:B------:R-:W-:Y:S02]  /*3fd0*/  MOV R2, 0x3ff0 ;  /* 0x00003ff000027802 */ /* 0x000fe40000000f00 */
[----:B------:R-:W-:Y:S05]  /*3fe0*/  CALL.REL.NOINC `($__internal_0_$__cuda_sm10x_tcgen05_guardrail_trap_col_being_dealloced_not_returned_by_alloc) ;  /* 0x0000000400047944 */ /* 0x000fea0003c00000 */
[----:B------:R-:W-:Y:S05]  /*3ff0*/  BRA `(.L_x_58) ;  /* 0x0000000000087947 */ /* 0x000fea0003800000 */
.L_x_56:
[----:B------:R-:W-:Y:S02]  /*4000*/  MOV R2, 0x4020 ;  /* 0x0000402000027802 */ /* 0x000fe40000000f00 */
[----:B------:R-:W-:Y:S05]  /*4010*/  CALL.REL.NOINC `($__internal_2_$__cuda_sm10x_tcgen05_guardrail_trap_unallocated_columns_being_dealloced) ;  /* 0x0000000400107944 */ /* 0x000fea0003c00000 */
.L_x_58:
[----:B------:R-:W-:Y:S01]  /*4020*/  NOP ;  /* 0x0000000000007918 */ /* 0x000fe20000000000 */
[----:B-1----:R-:W-:Y:S05]  /*4030*/  EXIT ;  /* 0x000000000000794d */ /* 0x002fea0003800000 */
.L_x_14:
[----:B------:R-:W-:-:S07]  /*4040*/  MOV R4, R5 ;  /* 0x0000000500047202 */ /* 0x000fce0000000f00 */
.L_x_59:
[----:B-1----:R1:W2:Y:S02]  /*4050*/  SYNCS.PHASECHK.TRANS64.TRYWAIT P0, [R2+URZ+0x31800], R5 ;  /* 0x03180005020075a7 */ /* 0x0022a400080011ff */
[----:B--2---:R-:W-:Y:S05]  /*4060*/  @!P0 NANOSLEEP.SYNCS 0x989680 ;  /* 0x009896800000895d */ /* 0x004fea0003900000 */
[----:B------:R-:W2:Y:S02]  /*4070*/  @!P0 SYNCS.PHASECHK.TRANS64 P0, [R2+URZ+0x31800], R5 ;  /* 0x03180005020085a7 */ /* 0x000ea400080010ff */
[----:B--2---:R-:W-:Y:S05]  /*4080*/  @!P0 BRA `(.L_x_59) ;  /* 0xfffffffc00f08947 */ /* 0x004fea000383ffff */
[----:B------:R-:W-:Y:S05]  /*4090*/  BRA `(.L_x_60) ;  /* 0xffffffc800687947 */ /* 0x000fea000383ffff */
.L_x_18:
[----:B------:R-:W-:Y:S02]  /*40a0*/  MOV R8, UR10 ;  /* 0x0000000a00087c02 */ /* 0x000fe40008000f00 */
[----:B------:R-:W-:Y:S02]  /*40b0*/  MOV R9, UR10 ;  /* 0x0000000a00097c02 */ /* 0x000fe40008000f00 */
[----:B------:R-:W-:-:S07]  /*40c0*/  MOV R0, UR9 ;  /* 0x0000000900007c02 */ /* 0x000fce0008000f00 */
.L_x_61:
[----:B-1----:R1:W2:Y:S02]  /*40d0*/  SYNCS.PHASECHK.TRANS64.TRYWAIT P0, [R0+URZ+0x31870], R9 ;  /* 0x03187009000075a7 */ /* 0x0022a400080011ff */
[----:B--2---:R-:W-:Y:S05]  /*40e0*/  @!P0 NANOSLEEP.SYNCS 0x989680 ;  /* 0x009896800000895d */ /* 0x004fea0003900000 */
[----:B------:R-:W2:Y:S02]  /*40f0*/  @!P0 SYNCS.PHASECHK.TRANS64 P0, [R0+URZ+0x31870], R9 ;  /* 0x03187009000085a7 */ /* 0x000ea400080010ff */
[----:B--2---:R-:W-:Y:S05]  /*4100*/  @!P0 BRA `(.L_x_61) ;  /* 0xfffffffc00f08947 */ /* 0x004fea000383ffff */
[----:B------:R-:W-:Y:S05]  /*4110*/  BRA `(.L_x_62) ;  /* 0xffffffcc00f47947 */ /* 0x000fea000383ffff */
.L_x_19:
[----:B------:R-:W-:Y:S02]  /*4120*/  MOV R2, UR10 ;  /* 0x0000000a00027c02 */ /* 0x000fe40008000f00 */
[----:B------:R-:W-:Y:S07]  /*4130*/  MOV R8, R9 ;  /* 0x0000000900087202 */ /* 0x000fee0000000f00 */
.L_x_63:
[----:B-1----:R1:W2:Y:S02]  /*4140*/  SYNCS.PHASECHK.TRANS64.TRYWAIT P0, [R2+URZ+0x31840], R9 ;  /* 0x03184009020075a7 */ /* 0x0022a400080011ff */
[----:B--2---:R-:W-:Y:S05]  /*4150*/  @!P0 NANOSLEEP.SYNCS 0x989680 ;  /* 0x009896800000895d */ /* 0x004fea0003900000 */
[----:B------:R-:W2:Y:S02]  /*4160*/  @!P0 SYNCS.PHASECHK.TRANS64 P0, [R2+URZ+0x31840], R9 ;  /* 0x03184009020085a7 */ /* 0x000ea400080010ff */
[----:B--2---:R-:W-:Y:S05]  /*4170*/  @!P0 BRA `(.L_x_63) ;  /* 0xfffffffc00f08947 */ /* 0x004fea000383ffff */
[----:B------:R-:W-:Y:S05]  /*4180*/  BRA `(.L_x_64) ;  /* 0xffffffcc00f87947 */ /* 0x000fea000383ffff */
.L_x_21:
[----:B------:R-:W-:Y:S02]  /*4190*/  MOV R2, UR13 ;  /* 0x0000000d00027c02 */ /* 0x000fe40008000f00 */
[----:B------:R-:W-:Y:S07]  /*41a0*/  MOV R8, R9 ;  /* 0x0000000900087202 */ /* 0x000fee0000000f00 */
.L_x_65:
[----:B-1----:R1:W2:Y:S02]  /*41b0*/  SYNCS.PHASECHK.TRANS64.TRYWAIT P0, [R2+URZ+0x31840], R9 ;  /* 0x03184009020075a7 */ /* 0x0022a400080011ff */
[----:B--2---:R-:W-:Y:S05]  /*41c0*/  @!P0 NANOSLEEP.SYNCS 0x989680 ;  /* 0x009896800000895d */ /* 0x004fea0003900000 */
[----:B------:R-:W2:Y:S02]  /*41d0*/  @!P0 SYNCS.PHASECHK.TRANS64 P0, [R2+URZ+0x31840], R9 ;  /* 0x03184009020085a7 */ /* 0x000ea400080010ff */
[----:B--2---:R-:W-:Y:S05]  /*41e0*/  @!P0 BRA `(.L_x_65) ;  /* 0xfffffffc00f08947 */ /* 0x004fea000383ffff */
[----:B------:R-:W-:Y:S05]  /*41f0*/  BRA `(.L_x_66) ;  /* 0xffffffd000d07947 */ /* 0x000fea000383ffff */
.L_x_25:
[----:B------:R-:W-:-:S04]  /*4200*/  SHF.L.U32 R4, R9, 0x1f, RZ ;  /* 0x0000001f09047819 */ /* 0x000fc800000006ff */
[----:B------:R-:W-:-:S07]  /*4210*/  MOV R5, R4 ;  /* 0x0000000400057202 */ /* 0x000fce0000000f00 */
.L_x_67:
[----:B-1----:R1:W2:Y:S02]  /*4220*/  SYNCS.PHASECHK.TRANS64.TRYWAIT P0, [R3+URZ+0x31820], R5 ;  /* 0x03182005030075a7 */ /* 0x0022a400080011ff */
[----:B--2---:R-:W-:Y:S05]  /*4230*/  @!P0 NANOSLEEP.SYNCS 0x989680 ;  /* 0x009896800000895d */ /* 0x004fea0003900000 */
[----:B------:R-:W2:Y:S02]  /*4240*/  @!P0 SYNCS.PHASECHK.TRANS64 P0, [R3+URZ+0x31820], R5 ;  /* 0x03182005030085a7 */ /* 0x000ea400080010ff */
[----:B--2---:R-:W-:Y:S05]  /*4250*/  @!P0 BRA `(.L_x_67) ;  /* 0xfffffffc00f08947 */ /* 0x004fea000383ffff */
[----:B------:R-:W-:Y:S05]  /*4260*/  BRA `(.L_x_68) ;  /* 0xffffffd800287947 */ /* 0x000fea000383ffff */
.L_x_26:
[----:B-1----:R-:W-:-:S07]  /*4270*/  MOV R5, R4 ;  /* 0x0000000400057202 */ /* 0x002fce0000000f00 */
.L_x_69:
[----:B-1----:R1:W2:Y:S02]  /*4280*/  SYNCS.PHASECHK.TRANS64.TRYWAIT P0, [R3+URZ+0x31828], R5 ;  /* 0x03182805030075a7 */ /* 0x0022a400080011ff */
[----:B--2---:R-:W-:Y:S05]  /*4290*/  @!P0 NANOSLEEP.SYNCS 0x989680 ;  /* 0x009896800000895d */ /* 0x004fea0003900000 */
[----:B------:R-:W2:Y:S02]  /*42a0*/  @!P0 SYNCS.PHASECHK.TRANS64 P0, [R3+URZ+0x31828], R5 ;  /* 0x03182805030085a7 */ /* 0x000ea400080010ff */
[----:B--2---:R-:W-:Y:S05]  /*42b0*/  @!P0 BRA `(.L_x_69) ;  /* 0xfffffffc00f08947 */ /* 0x004fea000383ffff */
[----:B------:R-:W-:Y:S05]  /*42c0*/  BRA `(.L_x_70) ;  /* 0xffffffd800b87947 */ /* 0x000fea000383ffff */
.L_x_27:
[----:B-1----:R-:W-:-:S07]  /*42d0*/  MOV R5, R4 ;  /* 0x0000000400057202 */ /* 0x002fce0000000f00 */
.L_x_71:
[----:B-1----:R1:W2:Y:S02]  /*42e0*/  SYNCS.PHASECHK.TRANS64.TRYWAIT P0, [R3+URZ+0x31830], R5 ;  /* 0x03183005030075a7 */ /* 0x0022a400080011ff */
[----:B--2---:R-:W-:Y:S05]  /*42f0*/  @!P0 NANOSLEEP.SYNCS 0x989680 ;  /* 0x009896800000895d */ /* 0x004fea0003900000 */
[----:B------:R-:W2:Y:S02]  /*4300*/  @!P0 SYNCS.PHASECHK.TRANS64 P0, [R3+URZ+0x31830], R5 ;  /* 0x03183005030085a7 */ /* 0x000ea400080010ff */
[----:B--2---:R-:W-:Y:S05]  /*4310*/  @!P0 BRA `(.L_x_71) ;  /* 0xfffffffc00f08947 */ /* 0x004fea000383ffff */
[----:B------:R-:W-:Y:S05]  /*4320*/  BRA `(.L_x_72) ;  /* 0xffffffd800f87947 */ /* 0x000fea000383ffff */
.L_x_28:
[-C--:B------:R-:W-:Y:S02]  /*4330*/  MOV R20, R4.reuse ;  /* 0x0000000400147202 */ /* 0x080fe40000000f00 */
[----:B------:R-:W-:-:S07]  /*4340*/  MOV R21, R4 ;  /* 0x0000000400157202 */ /* 0x000fce0000000f00 */
.L_x_73:
[----:B-1----:R1:W2:Y:S02]  /*4350*/  SYNCS.PHASECHK.TRANS64.TRYWAIT P0, [R3+URZ+0x31838], R21 ;  /* 0x03183815030075a7 */ /* 0x0022a400080011ff */
[----:B--2---:R-:W-:Y:S05]  /*4360*/  @!P0 NANOSLEEP.SYNCS 0x989680 ;  /* 0x009896800000895d */ /* 0x004fea0003900000 */
[----:B------:R-:W2:Y:S02]  /*4370*/  @!P0 SYNCS.PHASECHK.TRANS64 P0, [R3+URZ+0x31838], R21 ;  /* 0x03183815030085a7 */ /* 0x000ea400080010ff */
[----:B--2---:R-:W-:Y:S05]  /*4380*/  @!P0 BRA `(.L_x_73) ;  /* 0xfffffffc00f08947 */ /* 0x004fea000383ffff */
[----:B------:R-:W-:Y:S05]  /*4390*/  BRA `(.L_x_74) ;  /* 0xffffffdc00307947 */ /* 0x000fea000383ffff */
.L_x_33:
[----:B------:R-:W-:-:S07]  /*43a0*/  MOV R4, R5 ;  /* 0x0000000500047202 */ /* 0x000fce0000000f00 */
.L_x_75:
[----:B-1----:R1:W2:Y:S02]  /*43b0*/  SYNCS.PHASECHK.TRANS64.TRYWAIT P2, [R2+URZ+0x31860], R5 ;  /* 0x03186005020075a7 */ /* 0x0022a400080411ff */
[----:B--2---:R-:W-:Y:S05]  /*43c0*/  @!P2 NANOSLEEP.SYNCS 0x989680 ;  /* 0x009896800000a95d */ /* 0x004fea0003900000 */
[----:B------:R-:W2:Y:S02]  /*43d0*/  @!P2 SYNCS.PHASECHK.TRANS64 P2, [R2+URZ+0x31860], R5 ;  /* 0x031860050200a5a7 */ /* 0x000ea400080410ff */
[----:B--2---:R-:W-:Y:S05]  /*43e0*/  @!P2 BRA `(.L_x_75) ;  /* 0xfffffffc00f0a947 */ /* 0x004fea000383ffff */
[----:B------:R-:W-:Y:S05]  /*43f0*/  BRA `(.L_x_76) ;  /* 0xffffffe0005c7947 */ /* 0x000fea000383ffff */
        .weak           $__internal_0_$__cuda_sm10x_tcgen05_guardrail_trap_col_being_dealloced_not_returned_by_alloc
        .type           $__internal_0_$__cuda_sm10x_tcgen05_guardrail_trap_col_being_dealloced_not_returned_by_alloc,@function
        .size           $__internal_0_$__cuda_sm10x_tcgen05_guardrail_trap_col_being_dealloced_not_returned_by_alloc,($__internal_1_$__cuda_sm10x_tcgen05_guardrail_trap_phase_invalid_during_alloc - $__internal_0_$__cuda_sm10x_tcgen05_guardrail_trap_col_being_dealloced_not_returned_by_alloc)
$__internal_0_$__cuda_sm10x_tcgen05_guardrail_trap_col_being_dealloced_not_returned_by_alloc:
[----:B------:R-:W-:Y:S05]  /*4400*/  BPT.TRAP 0x1 ;  /* 0x000000040000795c */ /* 0x000fea0000300000 */
[----:B------:R-:W-:-:S04]  /*4410*/  HFMA2 R3, -RZ, RZ, 0, 0 ;  /* 0x00000000ff037431 */ /* 0x000fc800000001ff */
[----:B------:R-:W-:Y:S05]  /*4420*/  RET.REL.NODEC R2 `(_ZN9deep_gemm24sm100_fp8_gemm_1d1d_implILN4cute4UMMA5MajorE0ELS3_0ELj0ELj4096ELj7168ELj128ELj224ELj128ELj1ELj128ELj128ELj64ELj4ELj128ELj128ELj1ELb0ELj147ELNS_8GemmTypeE0ELb0EN7cutlass10bfloat16_tENS_16EpilogueIdentityEEEvPijjj14CUtensorMap_stS9_S9_S9_S9_) ;  /* 0xffffffb802f47950 */ /* 0x000fea0003c3ffff */
        .weak           $__internal_1_$__cuda_sm10x_tcgen05_guardrail_trap_phase_invalid_during_alloc
        .type           $__internal_1_$__cuda_sm10x_tcgen05_guardrail_trap_phase_invalid_during_alloc,@function
        .size           $__internal_1_$__cuda_sm10x_tcgen05_guardrail_trap_phase_invalid_during_alloc,($__internal_2_$__cuda_sm10x_tcgen05_guardrail_trap_unallocated_columns_being_dealloced - $__internal_1_$__cuda_sm10x_tcgen05_guardrail_trap_phase_invalid_during_alloc)
$__internal_1_$__cuda_sm10x_tcgen05_guardrail_trap_phase_invalid_during_alloc:
[----:B------:R-:W-:Y:S05]  /*4430*/  BPT.TRAP 0x1 ;  /* 0x000000040000795c */ /* 0x000fea0000300000 */
[----:B------:R-:W-:-:S04]  /*4440*/  MOV R5, 0x0 ;  /* 0x0000000000057802 */ /* 0x000fc80000000f00 */
[----:B------:R-:W-:Y:S05]  /*4450*/  RET.REL.NODEC R4 `(_ZN9deep_gemm24sm100_fp8_gemm_1d1d_implILN4cute4UMMA5MajorE0ELS3_0ELj0ELj4096ELj7168ELj128ELj224ELj128ELj1ELj128ELj128ELj64ELj4ELj128ELj128ELj1ELb0ELj147ELNS_8GemmTypeE0ELb0EN7cutlass10bfloat16_tENS_16EpilogueIdentityEEEvPijjj14CUtensorMap_stS9_S9_S9_S9_) ;  /* 0xffffffb804e87950 */ /* 0x000fea0003c3ffff */
        .weak           $__internal_2_$__cuda_sm10x_tcgen05_guardrail_trap_unallocated_columns_being_dealloced
        .type           $__internal_2_$__cuda_sm10x_tcgen05_guardrail_trap_unallocated_columns_being_dealloced,@function
        .size           $__internal_2_$__cuda_sm10x_tcgen05_guardrail_trap_unallocated_columns_being_dealloced,($__internal_3_$__cuda_sm20_div_u16 - $__internal_2_$__cuda_sm10x_tcgen05_guardrail_trap_unallocated_columns_being_dealloced)
$__internal_2_$__cuda_sm10x_tcgen05_guardrail_trap_unallocated_columns_being_dealloced:
[----:B------:R-:W-:Y:S05]  /*4460*/  BPT.TRAP 0x1 ;  /* 0x000000040000795c */ /* 0x000fea0000300000 */
[----:B------:R-:W-:-:S04]  /*4470*/  HFMA2 R3, -RZ, RZ, 0, 0 ;  /* 0x00000000ff037431 */ /* 0x000fc800000001ff */
[----:B------:R-:W-:Y:S05]  /*4480*/  RET.REL.NODEC R2 `(_ZN9deep_gemm24sm100_fp8_gemm_1d1d_implILN4cute4UMMA5MajorE0ELS3_0ELj0ELj4096ELj7168ELj128ELj224ELj128ELj1ELj128ELj128ELj64ELj4ELj128ELj128ELj1ELb0ELj147ELNS_8GemmTypeE0ELb0EN7cutlass10bfloat16_tENS_16EpilogueIdentityEEEvPijjj14CUtensorMap_stS9_S9_S9_S9_) ;  /* 0xffffffb802dc7950 */ /* 0x000fea0003c3ffff */
        .weak           $__internal_3_$__cuda_sm20_div_u16
        .type           $__internal_3_$__cuda_sm20_div_u16,@function
        .size           $__internal_3_$__cuda_sm20_div_u16,(.L_x_81 - $__internal_3_$__cuda_sm20_div_u16)
$__internal_3_$__cuda_sm20_div_u16:
[----:B------:R-:W1:Y:S01]  /*4490*/  I2F.U16 R8, R35 ;  /* 0x0000002300087306 */ /* 0x000e620000101000 */
[----:B------:R-:W-:-:S07]  /*44a0*/  IMAD.MOV.U32 R5, RZ, RZ, 0x4b800000 ;  /* 0x4b800000ff057424 */ /* 0x000fce00078e00ff */
[----:B------:R-:W-:Y:S01]  /*44b0*/  I2F.U16.RZ R7, R7 ;  /* 0x0000000700077306 */ /* 0x000fe2000010d000 */
[C---:B-1----:R-:W-:Y:S02]  /*44c0*/  FSETP.GEU.AND P1, PT, |R8|.reuse, 1.175494350822287508e-38, PT ;  /* 0x008000000800780b */ /* 0x042fe40003f2e200 */
[----:B------:R-:W-:Y:S02]  /*44d0*/  FSETP.GT.AND P2, PT, |R8|, 8.50705917302346158658e+37, PT ;  /* 0x7e8000000800780b */ /* 0x000fe40003f44200 */
[----:B------:R-:W-:Y:S02]  /*44e0*/  FSEL R5, R5, 1, !P1 ;  /* 0x3f80000005057808 */ /* 0x000fe40004800000 */
[----:B------:R-:W-:Y:S02]  /*44f0*/  ISETP.NE.U32.AND P1, PT, R35, RZ, PT ;  /* 0x000000ff2300720c */ /* 0x000fe40003f25070 */
[----:B------:R-:W-:-:S05]  /*4500*/  FSEL R5, R5, 0.25, !P2 ;  /* 0x3e80000005057808 */ /* 0x000fca0005000000 */
[----:B------:R-:W-:-:S06]  /*4510*/  FMUL R8, R8, R5 ;  /* 0x0000000508087220 */ /* 0x000fcc0000400000 */
[----:B------:R-:W1:Y:S02]  /*4520*/  MUFU.RCP R8, R8 ;  /* 0x0000000800087308 */ /* 0x000e640000001000 */
[----:B-1----:R-:W-:-:S04]  /*4530*/  FMUL R10, R5, R8 ;  /* 0x00000008050a7220 */ /* 0x002fc80000400000 */
[----:B------:R-:W-:-:S04]  /*4540*/  VIADD R10, R10, 0x2 ;  /* 0x000000020a0a7836 */ /* 0x000fc80000000000 */
[----:B------:R-:W-:Y:S01]  /*4550*/  FMUL.RZ R10, R7, R10 ;  /* 0x0000000a070a7220 */ /* 0x000fe2000040c000 */
[----:B------:R-:W-:-:S03]  /*4560*/  IMAD.MOV.U32 R7, RZ, RZ, 0x0 ;  /* 0x00000000ff077424 */ /* 0x000fc600078e00ff */
[----:B------:R-:W1:Y:S02]  /*4570*/  F2I.U32.TRUNC.NTZ R36, R10 ;  /* 0x0000000a00247305 */ /* 0x000e64000020f000 */
[----:B-1----:R-:W-:Y:S02]  /*4580*/  LOP3.LUT R36, R36, 0xffff, RZ, 0xc0, !PT ;  /* 0x0000ffff24247812 */ /* 0x002fe400078ec0ff */
[----:B------:R-:W-:Y:S01]  /*4590*/  @!P1 MOV R36, 0xffffffff ;  /* 0xffffffff00249802 */ /* 0x000fe20000000f00 */
[----:B------:R-:W-:Y:S06]  /*45a0*/  RET.REL.NODEC R6 `(_ZN9deep_gemm24sm100_fp8_gemm_1d1d_implILN4cute4UMMA5MajorE0ELS3_0ELj0ELj4096ELj7168ELj128ELj224ELj128ELj1ELj128ELj128ELj64ELj4ELj128ELj128ELj1ELb0ELj147ELNS_8GemmTypeE0ELb0EN7cutlass10bfloat16_tENS_16EpilogueIdentityEEEvPijjj14CUtensorMap_stS9_S9_S9_S9_) ;  /* 0xffffffb806947950 */ /* 0x000fec0003c3ffff */
.L_x_77:
[----:B------:R-:W-:-:S00]  /*45b0*/  BRA `(.L_x_77) ;  /* 0xfffffffc00fc7947 */ /* 0x000fc0000383ffff */
[----:B------:R-:W-:-:S00]  /*45c0*/  NOP ;  /* 0x0000000000007918 */ /* 0x000fc00000000000 */
        /* <DEDUP_REMOVED lines=11> */
.L_x_81:


//--------------------- .nv.shared._ZN9deep_gemm24sm100_fp8_gemm_1d1d_implILN4cute4UMMA5MajorE0ELS3_0ELj0ELj4096ELj7168ELj128ELj224ELj128ELj1ELj128ELj128ELj64ELj4ELj128ELj128ELj1ELb0ELj147ELNS_8GemmTypeE0ELb0EN7cutlass10bfloat16_tENS_16EpilogueIdentityEEEvPijjj14CUtensorMap_stS9_S9_S9_S9_ --------------------------
	.section	.nv.shared._ZN9deep_gemm24sm100_fp8_gemm_1d1d_implILN4cute4UMMA5MajorE0ELS3_0ELj0ELj4096ELj7168ELj128ELj224ELj128ELj1ELj128ELj128ELj64ELj4ELj128ELj128ELj1ELb0ELj147ELNS_8GemmTypeE0ELb0EN7cutlass10bfloat16_tENS_16EpilogueIdentityEEEvPijjj14CUtensorMap_stS9_S9_S9_S9_,"aw",@nobits
	.sectionflags	@""
	.align	1024
	.zero		1024


//--------------------- .nv.shared.reserved.0     --------------------------
	.section	.nv.shared.reserved.0,"aw",@nobits
	.align	8
	.weak		__nv_reservedSMEM_offset_0_alias
	.size		__nv_reservedSMEM_offset_0_alias, 0, 64
	.other		__nv_reservedSMEM_offset_0_alias,@"STO_CUDA_RESERVED_SHARED STV_DEFAULT"
__nv_reservedSMEM_offset_0_alias:
	.zero		0
.nv.shared.reserved.0:
	.zero		64
	.weak		__nv_reservedSMEM_allocation_phase
	.type		__nv_reservedSMEM_allocation_phase,@object
	.size		__nv_reservedSMEM_allocation_phase,(.L_0 - __nv_reservedSMEM_allocation_phase)
__nv_reservedSMEM_allocation_phase:
	.zero		1
.L_0:
	.zero		7
	.weak		__nv_reservedSMEM_devtool_atexit_pc
	.type		__nv_reservedSMEM_devtool_atexit_pc,@object
	.size		__nv_reservedSMEM_devtool_atexit_pc,(__nv_reservedSMEM_allocation_mask - __nv_reservedSMEM_devtool_atexit_pc)
__nv_reservedSMEM_devtool_atexit_pc:
	.zero		8
	.weak		__nv_reservedSMEM_allocation_mask
	.type		__nv_reservedSMEM_allocation_mask,@object
	.size		__nv_reservedSMEM_allocation_mask,(.L_2 - __nv_reservedSMEM_allocation_mask)
__nv_reservedSMEM_allocation_mask:
	.zero		4
.L_2:


//--------------------- .nv.global                --------------------------
	.section	.nv.global,"aw",@nobits
.nv.global:
	.type		_ZN47_INTERNAL_a5cda68b_9_kernel_cu_ecc09057_28963364cute1_E,@object
	.size		_ZN47_INTERNAL_a5cda68b_9_kernel_cu_ecc09057_28963364cute1_E,(_ZN47_INTERNAL_a5cda68b_9_kernel_cu_ecc09057_28963364cuda3std3__45__cpo6cbeginE - _ZN47_INTERNAL_a5cda68b_9_kernel_cu_ecc09057_28963364cute1_E)
_ZN47_INTERNAL_a5cda68b_9_kernel_cu_ecc09057_28963364cute1_E:
	.zero		1
	.type		_ZN47_INTERNAL_a5cda68b_9_kernel_cu_ecc09057_28963364cuda3std3__45__cpo6cbeginE,@object
	.size		_ZN47_INTERNAL_a5cda68b_9_kernel_cu_ecc09057_28963364cuda3std3__45__cpo6cbeginE,(_ZN47_INTERNAL_a5cda68b_9_kernel_cu_ecc09057_28963364cuda3std3__48in_placeE - _ZN47_INTERNAL_a5cda68b_9_kernel_cu_ecc09057_28963364cuda3std3__45__cpo6cbeginE)
_ZN47_INTERNAL_a5cda68b_9_kernel_cu_ecc09057_28963364cuda3std3__45__cpo6cbeginE:
	.zero		1
	.type		_ZN47_INTERNAL_a5cda68b_9_kernel_cu_ecc09057_28963364cuda3std3__48in_placeE,@object
	.size		_ZN47_INTERNAL_a5cda68b_9_kernel_cu_ecc09057_28963364cuda3std3__48in_placeE,(_ZN47_INTERNAL_a5cda68b_9_kernel_cu_ecc09057_28963364cuda3std6ranges3__45__cpo9iter_moveE - _ZN47_INTERNAL_a5cda68b_9_kernel_cu_ecc09057_28963364cuda3std3__48in_placeE)
_ZN47_INTERNAL_a5cda68b_9_kernel_cu_ecc09057_28963364cuda3std3__48in_placeE:
	.zero		1
	.type		_ZN47_INTERNAL_a5cda68b_9_kernel_cu_ecc09057_28963364cuda3std6ranges3__45__cpo9iter_moveE,@object
	.size		_ZN47_INTERNAL_a5cda68b_9_kernel_cu_ecc09057_28963364cuda3std6ranges3__45__cpo9iter_moveE,(_ZN47_INTERNAL_a5cda68b_9_kernel_cu_ecc09057_28963364cuda3std3__45__cpo5beginE - _ZN47_INTERNAL_a5cda68b_9_kernel_cu_ecc09057_28963364cuda3std6ranges3__45__cpo9iter_moveE)
_ZN47_INTERNAL_a5cda68b_9_kernel_cu_ecc09057_28963364cuda3std6ranges3__45__cpo9iter_moveE:
	.zero		1
	.type		_ZN47_INTERNAL_a5cda68b_9_kernel_cu_ecc09057_28963364cuda3std3__45__cpo5beginE,@object
	.size		_ZN47_INTERNAL_a5cda68b_9_kernel_cu_ecc09057_28963364cuda3std3__45__cpo5beginE,(_ZN47_INTERNAL_a5cda68b_9_kernel_cu_ecc09057_28963364cuda3std3__449_GLOBAL__N__a5cda68b_9_kernel_cu_ecc09057_28963366ignoreE - _ZN47_INTERNAL_a5cda68b_9_kernel_cu_ecc09057_28963364cuda3std3__45__cpo5beginE)
_ZN47_INTERNAL_a5cda68b_9_kernel_cu_ecc09057_28963364cuda3std3__45__cpo5beginE:
	.zero		1
	.type		_ZN47_INTERNAL_a5cda68b_9_kernel_cu_ecc09057_28963364cuda3std3__449_GLOBAL__N__a5cda68b_9_kernel_cu_ecc09057_28963366ignoreE,@object
	.size		_ZN47_INTERNAL_a5cda68b_9_kernel_cu_ecc09057_28963364cuda3std3__449_GLOBAL__N__a5cda68b_9_kernel_cu_ecc09057_28963366ignoreE,(_ZN47_INTERNAL_a5cda68b_9_kernel_cu_ecc09057_28963364cute7productE - _ZN47_INTERNAL_a5cda68b_9_kernel_cu_ecc09057_28963364cuda3std3__449_GLOBAL__N__a5cda68b_9_kernel_cu_ecc09057_28963366ignoreE)
_ZN47_INTERNAL_a5cda68b_9_kernel_cu_ecc09057_28963364cuda3std3__449_GLOBAL__N__a5cda68b_9_kernel_cu_ecc09057_28963366ignoreE:
	.zero		1
	.type		_ZN47_INTERNAL_a5cda68b_9_kernel_cu_ecc09057_28963364cute7productE,@object
	.size		_ZN47_INTERNAL_a5cda68b_9_kernel_cu_ecc09057_28963364cute7productE,(_ZN47_INTERNAL_a5cda68b_9_kernel_cu_ecc09057_28963364cuda3std3__45__cpo3endE - _ZN47_INTERNAL_a5cda68b_9_kernel_cu_ecc09057_28963364cute7productE)
_ZN47_INTERNAL_a5cda68b_9_kernel_cu_ecc09057_28963364cute7productE:
	.zero		1
	.type		_ZN47_INTERNAL_a5cda68b_9_kernel_cu_ecc09057_28963364cuda3std3__45__cpo3endE,@object
	.size		_ZN47_INTERNAL_a5cda68b_9_kernel_cu_ecc09057_28963364cuda3std3__45__cpo3endE,(_ZN47_INTERNAL_a5cda68b_9_kernel_cu_ecc09057_28963364cuda3std3__419piecewise_constructE - _ZN47_INTERNAL_a5cda68b_9_kernel_cu_ecc09057_28963364cuda3std3__45__cpo3endE)
_ZN47_INTERNAL_a5cda68b_9_kernel_cu_ecc09057_28963364cuda3std3__45__cpo3endE:
	.zero		1
	.type		_ZN47_INTERNAL_a5cda68b_9_kernel_cu_ecc09057_28963364cuda3std3__419piecewise_constructE,@object
	.size		_ZN47_INTERNAL_a5cda68b_9_kernel_cu_ecc09057_28963364cuda3std3__419piecewise_constructE,(_ZN47_INTERNAL_a5cda68b_9_kernel_cu_ecc09057_28963364cuda3std3__45__cpo4cendE - _ZN47_INTERNAL_a5cda68b_9_kernel_cu_ecc09057_28963364cuda3std3__419piecewise_constructE)
_ZN47_INTERNAL_a5cda68b_9_kernel_cu_ecc09057_28963364cuda3std3__419piecewise_constructE:
	.zero		1
	.type		_ZN47_INTERNAL_a5cda68b_9_kernel_cu_ecc09057_28963364cuda3std3__45__cpo4cendE,@object
	.size		_ZN47_INTERNAL_a5cda68b_9_kernel_cu_ecc09057_28963364cuda3std3__45__cpo4cendE,(_ZN47_INTERNAL_a5cda68b_9_kernel_cu_ecc09057_28963364cuda3std6ranges3__45__cpo4swapE - _ZN47_INTERNAL_a5cda68b_9_kernel_cu_ecc09057_28963364cuda3std3__45__cpo4cendE)
_ZN47_INTERNAL_a5cda68b_9_kernel_cu_ecc09057_28963364cuda3std3__45__cpo4cendE:
	.zero		1
	.type		_ZN47_INTERNAL_a5cda68b_9_kernel_cu_ecc09057_28963364cuda3std6ranges3__45__cpo4swapE,@object
	.size		_ZN47_INTERNAL_a5cda68b_9_kernel_cu_ecc09057_28963364cuda3std6ranges3__45__cpo4swapE,(.L_10 - _ZN47_INTERNAL_a5cda68b_9_kernel_cu_ecc09057_28963364cuda3std6ranges3__45__cpo4swapE)
_ZN47_INTERNAL_a5cda68b_9_kernel_cu_ecc09057_28963364cuda3std6ranges3__45__cpo4swapE:
	.zero		1
.L_10:


//--------------------- .nv.constant0._ZN9deep_gemm24sm100_fp8_gemm_1d1d_implILN4cute4UMMA5MajorE0ELS3_0ELj0ELj4096ELj7168ELj128ELj224ELj128ELj1ELj128ELj128ELj64ELj4ELj128ELj128ELj1ELb0ELj147ELNS_8GemmTypeE0ELb0EN7cutlass10bfloat16_tENS_16EpilogueIdentityEEEvPijjj14CUtensorMap_stS9_S9_S9_S9_ --------------------------
	.section	.nv.constant0._ZN9deep_gemm24sm100_fp8_gemm_1d1d_implILN4cute4UMMA5MajorE0ELS3_0ELj0ELj4096ELj7168ELj128ELj224ELj128ELj1ELj128ELj128ELj64ELj4ELj128ELj128ELj1ELb0ELj147ELNS_8GemmTypeE0ELb0EN7cutlass10bfloat16_tENS_16EpilogueIdentityEEEvPijjj14CUtensorMap_stS9_S9_S9_S9_,"a",@progbits
	.sectionflags	@""
	.align	4
.nv.constant0._ZN9deep_gemm24sm100_fp8_gemm_1d1d_implILN4cute4UMMA5MajorE0ELS3_0ELj0ELj4096ELj7168ELj128ELj224ELj128ELj1ELj128ELj128ELj64ELj4ELj128ELj128ELj1ELb0ELj147ELNS_8GemmTypeE0ELb0EN7cutlass10bfloat16_tENS_16EpilogueIdentityEEEvPijjj14CUtensorMap_stS9_S9_S9_S9_:
	.zero		1600


//--------------------- SYMBOLS --------------------------

	.type		.nv.reservedSmem.offset0,@object
	.size		.nv.reservedSmem.offset0,0x4
	.type		.nv.reservedSmem.cap,@object
	.size		.nv.reservedSmem.cap,0x4
